def attn_fwd(
    Q,
    K,
    V,
    Out,
    Lse,
    sm_scale,
    stride_qz,
    stride_qh,
    stride_qm,
    stride_qk,
    stride_kz,
    stride_kh,
    stride_kn,
    stride_kk,
    stride_vz,
    stride_vh,
    stride_vn,
    stride_vk,
    stride_oz,
    stride_oh,
    stride_om,
    stride_ok,
    seqlen_q,
    seqlen_k,
    BLOCK_M: tl.constexpr,
    BLOCK_N: tl.constexpr,
    HEAD_DIM: tl.constexpr,
    CAUSAL: tl.constexpr,
):
    start_m = tl.program_id(0)
    off_hz = tl.program_id(1)
    q_off = off_hz * stride_qh
    k_off = off_hz * stride_kh
    v_off = off_hz * stride_vh
    offs_m = start_m * BLOCK_M + tl.arange(0, BLOCK_M)
    offs_d = tl.arange(0, HEAD_DIM)
    offs_n = tl.arange(0, BLOCK_N)
    q_ptrs = Q + q_off + offs_m[:, None] * stride_qm + offs_d[None, :] * stride_qk
    k_ptrs = K + k_off + offs_d[:, None] * stride_kk + offs_n[None, :] * stride_kn
    v_ptrs = V + v_off + offs_n[:, None] * stride_vn + offs_d[None, :] * stride_vk
    m_i = tl.full([BLOCK_M], float("-inf"), dtype=tl.float32)
    l_i = tl.zeros([BLOCK_M], dtype=tl.float32) + 1.0
    acc = tl.zeros([BLOCK_M, HEAD_DIM], dtype=tl.float32)
    q = tl.load(q_ptrs)
    acc, l_i, m_i = _attn_fwd_inner(
        acc,
        l_i,
        m_i,
        q,
        k_ptrs,
        v_ptrs,
        sm_scale,
        stride_kn,
        stride_vn,
        start_m,
        seqlen_k,
        BLOCK_M,
        BLOCK_N,
        HEAD_DIM,
        CAUSAL,
    )
    acc = acc / l_i[:, None]
    lse = m_i + tl.math.log2(l_i) / 1.4426950408889634
    o_ptrs = (
        Out
        + off_hz * stride_oh
        + offs_m[:, None] * stride_om
        + offs_d[None, :] * stride_ok
    )
    tl.store(o_ptrs, acc.to(Out.dtype.element_ty))
    tl.store(Lse + off_hz * seqlen_q + offs_m, lse)

# config = {"BLOCK_M": 256, "BLOCK_N": 32, "HEAD_DIM": 128, "arch": "sm_100", "causal": true, "dtype": "bf16", "num_stages": 2, "num_warps": 16}
# arch = sm_100


// ===== COMPILED SASS (sm_100a) =====

	.target	sm_100a

	.elftype	@"ET_EXEC"


//--------------------- .note.nv.tkinfo           --------------------------
	.section	.note.nv.tkinfo,"",@"SHT_NOTE"
	.sectionflags	@"SHF_NOTE_NV_TKINFO"
	.tkinfo
        /*0018*/ 	.word	0x00000081
        /*0030*/ 	.string	""
        /*0030*/ 	.string	"ptxas-blackwell"
        /*0030*/ 	.string	"Cuda compilation tools, release 12.9, V12.9.86"
        /*0030*/ 	.string	"Build cuda_12.9.r12.9/compiler.36037853_0"
        /*0030*/ 	.string	"-v  -suppress-debug-info  -lineinfo  -arch sm_100a "



//--------------------- .note.nv.cuver            --------------------------
	.section	.note.nv.cuver,"",@"SHT_NOTE"
	.sectionflags	@"SHF_NOTE_NV_CUVER"
        /*0018*/ 	.short	0x0001
        /*001a*/ 	.short	0x0064
        /*001c*/ 	.short	0x0001
        /*001e*/ 	.short	0x0000
        /*0020*/ 	.short	0x0001
        /*0022*/ 	.short	0x0000


//--------------------- .nv.info                  --------------------------
	.section	.nv.info,"",@"SHT_CUDA_INFO"
	.align	4


	//----- nvinfo : EIATTR_REGCOUNT
	.align		4
        /*0000*/ 	.byte	0x04, 0x2f
        /*0002*/ 	.short	(.L_2 - .L_1)
	.align		4
.L_1:
        /*0004*/ 	.word	index@(attn_fwd)
        /*0008*/ 	.word	0x00000080


	//----- nvinfo : EIATTR_FRAME_SIZE
	.align		4
.L_2:
        /*000c*/ 	.byte	0x04, 0x11
        /*000e*/ 	.short	(.L_4 - .L_3)
	.align		4
.L_3:
        /*0010*/ 	.word	index@(attn_fwd)
        /*0014*/ 	.word	0x00000088


	//----- nvinfo : EIATTR_MIN_STACK_SIZE
	.align		4
.L_4:
        /*0018*/ 	.byte	0x04, 0x12
        /*001a*/ 	.short	(.L_6 - .L_5)
	.align		4
.L_5:
        /*001c*/ 	.word	index@(attn_fwd)
        /*0020*/ 	.word	0x00000088
.L_6:


//--------------------- .nv.info.attn_fwd         --------------------------
	.section	.nv.info.attn_fwd,"",@"SHT_CUDA_INFO"
	.sectionflags	@""
	.align	4


	//----- nvinfo : EIATTR_CUDA_API_VERSION
	.align		4
        /*0000*/ 	.byte	0x04, 0x37
        /*0002*/ 	.short	(.L_8 - .L_7)
.L_7:
        /*0004*/ 	.word	0x00000081


	//----- nvinfo : EIATTR_KPARAM_INFO
	.align		4
.L_8:
        /*0008*/ 	.byte	0x04, 0x17
        /*000a*/ 	.short	(.L_10 - .L_9)
.L_9:
        /*000c*/ 	.word	0x00000000
        /*0010*/ 	.short	0x0019
        /*0012*/ 	.short	0x0080
        /*0014*/ 	.byte	0x00, 0xf4, 0x21, 0x00


	//----- nvinfo : EIATTR_KPARAM_INFO
	.align		4
.L_10:
        /*0018*/ 	.byte	0x04, 0x17
        /*001a*/ 	.short	(.L_12 - .L_11)
.L_11:
        /*001c*/ 	.word	0x00000000
        /*0020*/ 	.short	0x0018
        /*0022*/ 	.short	0x0078
        /*0024*/ 	.byte	0x00, 0xf4, 0x21, 0x00


	//----- nvinfo : EIATTR_KPARAM_INFO
	.align		4
.L_12:
        /*0028*/ 	.byte	0x04, 0x17
        /*002a*/ 	.short	(.L_14 - .L_13)
.L_13:
        /*002c*/ 	.word	0x00000000
        /*0030*/ 	.short	0x0017
        /*0032*/ 	.short	0x0070
        /*0034*/ 	.byte	0x00, 0xf0, 0x11, 0x00


	//----- nvinfo : EIATTR_KPARAM_INFO
	.align		4
.L_14:
        /*0038*/ 	.byte	0x04, 0x17
        /*003a*/ 	.short	(.L_16 - .L_15)
.L_15:
        /*003c*/ 	.word	0x00000000
        /*0040*/ 	.short	0x0016
        /*0042*/ 	.short	0x006c
        /*0044*/ 	.byte	0x00, 0xf0, 0x11, 0x00


	//----- nvinfo : EIATTR_KPARAM_INFO
	.align		4
.L_16:
        /*0048*/ 	.byte	0x04, 0x17
        /*004a*/ 	.short	(.L_18 - .L_17)
.L_17:
        /*004c*/ 	.word	0x00000000
        /*0050*/ 	.short	0x0015
        /*0052*/ 	.short	0x0068
        /*0054*/ 	.byte	0x00, 0xf0, 0x11, 0x00


	//----- nvinfo : EIATTR_KPARAM_INFO
	.align		4
.L_18:
        /*0058*/ 	.byte	0x04, 0x17
        /*005a*/ 	.short	(.L_20 - .L_19)
.L_19:
        /*005c*/ 	.word	0x00000000
        /*0060*/ 	.short	0x0014
        /*0062*/ 	.short	0x0064
        /*0064*/ 	.byte	0x00, 0xf0, 0x11, 0x00


	//----- nvinfo : EIATTR_KPARAM_INFO
	.align		4
.L_20:
        /*0068*/ 	.byte	0x04, 0x17
        /*006a*/ 	.short	(.L_22 - .L_21)
.L_21:
        /*006c*/ 	.word	0x00000000
        /*0070*/ 	.short	0x0013
        /*0072*/ 	.short	0x0060
        /*0074*/ 	.byte	0x00, 0xf0, 0x11, 0x00


	//----- nvinfo : EIATTR_KPARAM_INFO
	.align		4
.L_22:
        /*0078*/ 	.byte	0x04, 0x17
        /*007a*/ 	.short	(.L_24 - .L_23)
.L_23:
        /*007c*/ 	.word	0x00000000
        /*0080*/ 	.short	0x0012
        /*0082*/ 	.short	0x005c
        /*0084*/ 	.byte	0x00, 0xf0, 0x11, 0x00


	//----- nvinfo : EIATTR_KPARAM_INFO
	.align		4
.L_24:
        /*0088*/ 	.byte	0x04, 0x17
        /*008a*/ 	.short	(.L_26 - .L_25)
.L_25:
        /*008c*/ 	.word	0x00000000
        /*0090*/ 	.short	0x0011
        /*0092*/ 	.short	0x0058
        /*0094*/ 	.byte	0x00, 0xf0, 0x11, 0x00


	//----- nvinfo : EIATTR_KPARAM_INFO
	.align		4
.L_26:
        /*0098*/ 	.byte	0x04, 0x17
        /*009a*/ 	.short	(.L_28 - .L_27)
.L_27:
        /*009c*/ 	.word	0x00000000
        /*00a0*/ 	.short	0x0010
        /*00a2*/ 	.short	0x0054
        /*00a4*/ 	.byte	0x00, 0xf0, 0x11, 0x00


	//----- nvinfo : EIATTR_KPARAM_INFO
	.align		4
.L_28:
        /*00a8*/ 	.byte	0x04, 0x17
        /*00aa*/ 	.short	(.L_30 - .L_29)
.L_29:
        /*00ac*/ 	.word	0x00000000
        /*00b0*/ 	.short	0x000f
        /*00b2*/ 	.short	0x0050
        /*00b4*/ 	.byte	0x00, 0xf0, 0x11, 0x00


	//----- nvinfo : EIATTR_KPARAM_INFO
	.align		4
.L_30:
        /*00b8*/ 	.byte	0x04, 0x17
        /*00ba*/ 	.short	(.L_32 - .L_31)
.L_31:
        /*00bc*/ 	.word	0x00000000
        /*00c0*/ 	.short	0x000e
        /*00c2*/ 	.short	0x004c
        /*00c4*/ 	.byte	0x00, 0xf0, 0x11, 0x00


	//----- nvinfo : EIATTR_KPARAM_INFO
	.align		4
.L_32:
        /*00c8*/ 	.byte	0x04, 0x17
        /*00ca*/ 	.short	(.L_34 - .L_33)
.L_33:
        /*00cc*/ 	.word	0x00000000
        /*00d0*/ 	.short	0x000d
        /*00d2*/ 	.short	0x0048
        /*00d4*/ 	.byte	0x00, 0xf0, 0x11, 0x00


	//----- nvinfo : EIATTR_KPARAM_INFO
	.align		4
.L_34:
        /*00d8*/ 	.byte	0x04, 0x17
        /*00da*/ 	.short	(.L_36 - .L_35)
.L_35:
        /*00dc*/ 	.word	0x00000000
        /*00e0*/ 	.short	0x000c
        /*00e2*/ 	.short	0x0044
        /*00e4*/ 	.byte	0x00, 0xf0, 0x11, 0x00


	//----- nvinfo : EIATTR_KPARAM_INFO
	.align		4
.L_36:
        /*00e8*/ 	.byte	0x04, 0x17
        /*00ea*/ 	.short	(.L_38 - .L_37)
.L_37:
        /*00ec*/ 	.word	0x00000000
        /*00f0*/ 	.short	0x000b
        /*00f2*/ 	.short	0x0040
        /*00f4*/ 	.byte	0x00, 0xf0, 0x11, 0x00


	//----- nvinfo : EIATTR_KPARAM_INFO
	.align		4
.L_38:
        /*00f8*/ 	.byte	0x04, 0x17
        /*00fa*/ 	.short	(.L_40 - .L_39)
.L_39:
        /*00fc*/ 	.word	0x00000000
        /*0100*/ 	.short	0x000a
        /*0102*/ 	.short	0x003c
        /*0104*/ 	.byte	0x00, 0xf0, 0x11, 0x00


	//----- nvinfo : EIATTR_KPARAM_INFO
	.align		4
.L_40:
        /*0108*/ 	.byte	0x04, 0x17
        /*010a*/ 	.short	(.L_42 - .L_41)
.L_41:
        /*010c*/ 	.word	0x00000000
        /*0110*/ 	.short	0x0009
        /*0112*/ 	.short	0x0038
        /*0114*/ 	.byte	0x00, 0xf0, 0x11, 0x00


	//----- nvinfo : EIATTR_KPARAM_INFO
	.align		4
.L_42:
        /*0118*/ 	.byte	0x04, 0x17
        /*011a*/ 	.short	(.L_44 - .L_43)
.L_43:
        /*011c*/ 	.word	0x00000000
        /*0120*/ 	.short	0x0008
        /*0122*/ 	.short	0x0034
        /*0124*/ 	.byte	0x00, 0xf0, 0x11, 0x00


	//----- nvinfo : EIATTR_KPARAM_INFO
	.align		4
.L_44:
        /*0128*/ 	.byte	0x04, 0x17
        /*012a*/ 	.short	(.L_46 - .L_45)
.L_45:
        /*012c*/ 	.word	0x00000000
        /*0130*/ 	.short	0x0007
        /*0132*/ 	.short	0x0030
        /*0134*/ 	.byte	0x00, 0xf0, 0x11, 0x00


	//----- nvinfo : EIATTR_KPARAM_INFO
	.align		4
.L_46:
        /*0138*/ 	.byte	0x04, 0x17
        /*013a*/ 	.short	(.L_48 - .L_47)
.L_47:
        /*013c*/ 	.word	0x00000000
        /*0140*/ 	.short	0x0006
        /*0142*/ 	.short	0x002c
        /*0144*/ 	.byte	0x00, 0xf0, 0x11, 0x00


	//----- nvinfo : EIATTR_KPARAM_INFO
	.align		4
.L_48:
        /*0148*/ 	.byte	0x04, 0x17
        /*014a*/ 	.short	(.L_50 - .L_49)
.L_49:
        /*014c*/ 	.word	0x00000000
        /*0150*/ 	.short	0x0005
        /*0152*/ 	.short	0x0028
        /*0154*/ 	.byte	0x00, 0xf0, 0x11, 0x00


	//----- nvinfo : EIATTR_KPARAM_INFO
	.align		4
.L_50:
        /*0158*/ 	.byte	0x04, 0x17
        /*015a*/ 	.short	(.L_52 - .L_51)
.L_51:
        /*015c*/ 	.word	0x00000000
        /*0160*/ 	.short	0x0004
        /*0162*/ 	.short	0x0020
        /*0164*/ 	.byte	0x00, 0xf4, 0x21, 0x00


	//----- nvinfo : EIATTR_KPARAM_INFO
	.align		4
.L_52:
        /*0168*/ 	.byte	0x04, 0x17
        /*016a*/ 	.short	(.L_54 - .L_53)
.L_53:
        /*016c*/ 	.word	0x00000000
        /*0170*/ 	.short	0x0003
        /*0172*/ 	.short	0x0018
        /*0174*/ 	.byte	0x00, 0xf4, 0x21, 0x00


	//----- nvinfo : EIATTR_KPARAM_INFO
	.align		4
.L_54:
        /*0178*/ 	.byte	0x04, 0x17
        /*017a*/ 	.short	(.L_56 - .L_55)
.L_55:
        /*017c*/ 	.word	0x00000000
        /*0180*/ 	.short	0x0002
        /*0182*/ 	.short	0x0010
        /*0184*/ 	.byte	0x00, 0xf4, 0x21, 0x00


	//----- nvinfo : EIATTR_KPARAM_INFO
	.align		4
.L_56:
        /*0188*/ 	.byte	0x04, 0x17
        /*018a*/ 	.short	(.L_58 - .L_57)
.L_57:
        /*018c*/ 	.word	0x00000000
        /*0190*/ 	.short	0x0001
        /*0192*/ 	.short	0x0008
        /*0194*/ 	.byte	0x00, 0xf4, 0x21, 0x00


	//----- nvinfo : EIATTR_KPARAM_INFO
	.align		4
.L_58:
        /*0198*/ 	.byte	0x04, 0x17
        /*019a*/ 	.short	(.L_60 - .L_59)
.L_59:
        /*019c*/ 	.word	0x00000000
        /*01a0*/ 	.short	0x0000
        /*01a2*/ 	.short	0x0000
        /*01a4*/ 	.byte	0x00, 0xf4, 0x21, 0x00


	//----- nvinfo : EIATTR_SPARSE_MMA_MASK
	.align		4
.L_60:
        /*01a8*/ 	.byte	0x03, 0x50
        /*01aa*/ 	.short	0x0000


	//----- nvinfo : EIATTR_MAXREG_COUNT
	.align		4
        /*01ac*/ 	.byte	0x03, 0x1b
        /*01ae*/ 	.short	0x0080


	//----- nvinfo : EIATTR_NUM_BARRIERS
	.align		4
        /*01b0*/ 	.byte	0x02, 0x4c
        /*01b2*/ 	.byte	0x01
	.zero		1


	//----- nvinfo : EIATTR_ANNOTATIONS
	.align		4
        /*01b4*/ 	.byte	0x04, 0x55
        /*01b6*/ 	.short	(.L_62 - .L_61)


	//   ....[0]....
.L_61:
        /*01b8*/ 	.word	0x00000001
        /*01bc*/ 	.byte	0xa0, 0x12, 0x00, 0x00, 0x01, 0x00, 0x00, 0x00, 0x20, 0x17, 0x00, 0x00, 0x01, 0x00, 0x00, 0x00
        /* <DEDUP_REMOVED lines=19> */
        /*02fc*/ 	.byte	0x70, 0x41, 0x00, 0x00, 0x01, 0x00, 0x00, 0x00, 0xe0, 0x41, 0x00, 0x00


	//----- nvinfo : EIATTR_COOP_GROUP_MASK_REGIDS
	.align		4
.L_62:
        /*0308*/ 	.byte	0x04, 0x29
        /*030a*/ 	.short	(.L_64 - .L_63)


	//   ....[0]....
.L_63:
        /*030c*/ 	.word	0xffffffff


	//   ....[1]....
        /*0310*/ 	.word	0xffffffff


	//   ....[2]....
        /*0314*/ 	.word	0xffffffff


	//   ....[3]....
        /*0318*/ 	.word	0xffffffff


	//   ....[4]....
        /*031c*/ 	.word	0xffffffff


	//   ....[5]....
        /*0320*/ 	.word	0xffffffff


	//   ....[6]....
        /*0324*/ 	.word	0xffffffff


	//   ....[7]....
        /*0328*/ 	.word	0xffffffff


	//----- nvinfo : EIATTR_COOP_GROUP_INSTR_OFFSETS
	.align		4
.L_64:
        /*032c*/ 	.byte	0x04, 0x28
        /*032e*/ 	.short	(.L_66 - .L_65)


	//   ....[0]....
.L_65:
        /*0330*/ 	.word	0x00003170


	//   ....[1]....
        /*0334*/ 	.word	0x000032d0


	//   ....[2]....
        /*0338*/ 	.word	0x000032e0


	//   ....[3]....
        /*033c*/ 	.word	0x00003320


	//   ....[4]....
        /*0340*/ 	.word	0x00003f70


	//   ....[5]....
        /*0344*/ 	.word	0x00003f80


	//   ....[6]....
        /*0348*/ 	.word	0x00003fb0


	//   ....[7]....
        /*034c*/ 	.word	0x00003fc0


	//----- nvinfo : EIATTR_VRC_CTA_INIT_COUNT
	.align		4
.L_66:
        /*0350*/ 	.byte	0x02, 0x4a
	.zero		1
	.zero		1


	//----- nvinfo : EIATTR_EXIT_INSTR_OFFSETS
	.align		4
        /*0354*/ 	.byte	0x04, 0x1c
        /*0356*/ 	.short	(.L_68 - .L_67)


	//   ....[0]....
.L_67:
        /*0358*/ 	.word	0x00006b60


	//   ....[1]....
        /*035c*/ 	.word	0x00006b90


	//----- nvinfo : EIATTR_REQNTID
	.align		4
.L_68:
        /*0360*/ 	.byte	0x04, 0x10
        /*0362*/ 	.short	(.L_70 - .L_69)
.L_69:
        /*0364*/ 	.word	0x00000200
        /*0368*/ 	.word	0x00000001
        /*036c*/ 	.word	0x00000001


	//----- nvinfo : EIATTR_CBANK_PARAM_SIZE
	.align		4
.L_70:
        /*0370*/ 	.byte	0x03, 0x19
        /*0372*/ 	.short	0x0088


	//----- nvinfo : EIATTR_PARAM_CBANK
	.align		4
        /*0374*/ 	.byte	0x04, 0x0a
        /*0376*/ 	.short	(.L_72 - .L_71)
	.align		4
.L_71:
        /*0378*/ 	.word	index@(.nv.constant0.attn_fwd)
        /*037c*/ 	.short	0x0380
        /*037e*/ 	.short	0x0088


	//----- nvinfo : EIATTR_SW_WAR
	.align		4
.L_72:
        /*0380*/ 	.byte	0x04, 0x36
        /*0382*/ 	.short	(.L_74 - .L_73)
.L_73:
        /*0384*/ 	.word	0x00000008
.L_74:


//--------------------- .nv.compat                --------------------------
	.section	.nv.compat,"",@"SHT_CUDA_COMPAT_INFO"
	.align	4
        /*0000*/ 	.byte	0x02, 0x02, 0x01, 0x00, 0x02, 0x05, 0x05, 0x00, 0x02, 0x03, 0x00, 0x00, 0x02, 0x06, 0x01, 0x00


//--------------------- .nv.callgraph             --------------------------
	.section	.nv.callgraph,"",@"SHT_CUDA_CALLGRAPH"
	.align	4
	.sectionentsize	8
	.align		4
        /*0000*/ 	.word	0x00000000
	.align		4
        /*0004*/ 	.word	0xffffffff
	.align		4
        /*0008*/ 	.word	0x00000000
	.align		4
        /*000c*/ 	.word	0xfffffffe
	.align		4
        /*0010*/ 	.word	0x00000000
	.align		4
        /*0014*/ 	.word	0xfffffffd
	.align		4
        /*0018*/ 	.word	0x00000000
	.align		4
        /*001c*/ 	.word	0xfffffffc


//--------------------- .nv.constant4             --------------------------
	.section	.nv.constant4,"a",@progbits
	.align	8
	.align		8
.nv.constant4:
        /*0000*/ 	.dword	_$_str


//--------------------- .text.attn_fwd            --------------------------
	.section	.text.attn_fwd,"ax",@progbits
	.align	128
        .global         attn_fwd
        .type           attn_fwd,@function
        .size           attn_fwd,(.L_x_3 - attn_fwd)
        .other          attn_fwd,@"STO_CUDA_ENTRY STV_DEFAULT"
attn_fwd:
.text.attn_fwd:
[----:B------:R-:W0:Y:S01]  /*0000*/  LDC R1, c[0x0][0x37c] ;  /* 0x0000df00ff017b82 */ /* 0x000e220000000800 */
[----:B------:R-:W1:Y:S07]  /*0010*/  S2R R84, SR_TID.X ;  /* 0x0000000000547919 */ /* 0x000e6e0000002100 */
[----:B------:R-:W2:Y:S01]  /*0020*/  S2UR UR9, SR_CTAID.Y ;  /* 0x00000000000979c3 */ /* 0x000ea20000002600 */
[----:B------:R-:W2:Y:S01]  /*0030*/  LDCU.64 UR4, c[0x0][0x3b0] ;  /* 0x00007600ff0477ac */ /* 0x000ea20008000a00 */
[----:B0-----:R-:W-:Y:S01]  /*0040*/  VIADD R1, R1, 0xffffff78 ;  /* 0xffffff7801017836 */ /* 0x001fe20000000000 */
[----:B------:R-:W0:Y:S01]  /*0050*/  S2R R0, SR_CTAID.X ;  /* 0x0000000000007919 */ /* 0x000e220000002500 */
[----:B------:R-:W3:Y:S04]  /*0060*/  LDCU.64 UR14, c[0x0][0x358] ;  /* 0x00006b00ff0e77ac */ /* 0x000ee80008000a00 */
[----:B------:R-:W4:Y:S08]  /*0070*/  LDC R6, c[0x0][0x3b8] ;  /* 0x0000ee00ff067b82 */ /* 0x000f300000000800 */
[----:B------:R-:W5:Y:S01]  /*0080*/  LDC.64 R8, c[0x0][0x380] ;  /* 0x0000e000ff087b82 */ /* 0x000f620000000a00 */
[----:B--2---:R-:W-:-:S04]  /*0090*/  UIMAD UR4, UR9, UR4, URZ ;  /* 0x00000004090472a4 */ /* 0x004fc8000f8e02ff */
[----:B------:R-:W-:Y:S01]  /*00a0*/  USHF.L.U32 UR6, UR4, 0x1, URZ ;  /* 0x0000000104067899 */ /* 0x000fe200080006ff */
[----:B-1----:R-:W-:Y:S02]  /*00b0*/  SHF.R.U32.HI R5, RZ, 0x8, R84 ;  /* 0x00000008ff057819 */ /* 0x002fe40000011654 */
[----:B0-----:R-:W-:Y:S02]  /*00c0*/  PRMT R2, R84, 0x6540, R0 ;  /* 0x0000654054027816 */ /* 0x001fe40000000000 */
[----:B------:R-:W-:-:S03]  /*00d0*/  SGXT.U32 R5, R5, 0x1 ;  /* 0x000000010505781a */ /* 0x000fc60000000000 */
[----:B------:R-:W-:Y:S01]  /*00e0*/  IMAD R0, R2, UR5, RZ ;  /* 0x0000000502007c24 */ /* 0x000fe2000f8e02ff */
[----:B------:R-:W-:Y:S01]  /*00f0*/  UIMAD.WIDE UR4, UR4, 0x2, URZ ;  /* 0x00000002040478a5 */ /* 0x000fe2000f8e02ff */
[----:B----4-:R-:W-:Y:S02]  /*0100*/  IMAD R5, R5, R6, RZ ;  /* 0x0000000605057224 */ /* 0x010fe400078e02ff */
[C---:B------:R-:W-:Y:S02]  /*0110*/  IMAD.SHL.U32 R3, R0.reuse, 0x2, RZ ;  /* 0x0000000200037824 */ /* 0x040fe400078e00ff */
[----:B------:R-:W-:-:S03]  /*0120*/  IMAD.HI R0, R0, 0x2, RZ ;  /* 0x0000000200007827 */ /* 0x000fc600078e02ff */
[----:B-----5:R-:W-:Y:S01]  /*0130*/  IADD3 R3, P0, P1, R3, UR6, R8 ;  /* 0x0000000603037c10 */ /* 0x020fe2000f91e008 */
[----:B------:R-:W-:-:S03]  /*0140*/  IMAD R7, R6, 0x2, R5 ;  /* 0x0000000206077824 */ /* 0x000fc600078e0205 */
[----:B------:R-:W-:Y:S01]  /*0150*/  IADD3.X R0, PT, PT, R0, UR5, R9, P0, P1 ;  /* 0x0000000500007c10 */ /* 0x000fe200087e2409 */
[C---:B------:R-:W-:Y:S01]  /*0160*/  IMAD R13, R6.reuse, 0x2, R7 ;  /* 0x00000002060d7824 */ /* 0x040fe200078e0207 */
[-C--:B------:R-:W-:Y:S02]  /*0170*/  LEA R8, P0, R5, R3.reuse, 0x1 ;  /* 0x0000000305087211 */ /* 0x080fe400078008ff */
[-C--:B------:R-:W-:Y:S02]  /*0180*/  LEA R10, P1, R7, R3.reuse, 0x1 ;  /* 0x00000003070a7211 */ /* 0x080fe400078208ff */
[-C--:B------:R-:W-:Y:S01]  /*0190*/  LEA.HI.X.SX32 R9, R5, R0.reuse, 0x1, P0 ;  /* 0x0000000005097211 */ /* 0x080fe200000f0eff */
[C---:B------:R-:W-:Y:S01]  /*01a0*/  IMAD R5, R6.reuse, 0x2, R13 ;  /* 0x0000000206057824 */ /* 0x040fe200078e020d */
[-C--:B------:R-:W-:Y:S02]  /*01b0*/  LEA.HI.X.SX32 R11, R7, R0.reuse, 0x1, P1 ;  /* 0x00000000070b7211 */ /* 0x080fe400008f0eff */
[CC--:B------:R-:W-:Y:S01]  /*01c0*/  LEA R12, P0, R13.reuse, R3.reuse, 0x1 ;  /* 0x000000030d0c7211 */ /* 0x0c0fe200078008ff */
[C---:B------:R-:W-:Y:S01]  /*01d0*/  IMAD R7, R6.reuse, 0x2, R5 ;  /* 0x0000000206077824 */ /* 0x040fe200078e0205 */
[----:B---3--:R0:W2:Y:S02]  /*01e0*/  LDG.E.U16 R2, desc[UR14][R8.64] ;  /* 0x0000000e08027981 */ /* 0x0080a4000c1e1500 */
[----:B------:R-:W-:Y:S01]  /*01f0*/  LEA.HI.X.SX32 R13, R13, R0, 0x1, P0 ;  /* 0x000000000d0d7211 */ /* 0x000fe200000f0eff */
[----:B------:R-:W-:Y:S01]  /*0200*/  IMAD R19, R6, 0x2, R7 ;  /* 0x0000000206137824 */ /* 0x000fe200078e0207 */
[-C--:B------:R-:W-:Y:S01]  /*0210*/  LEA R14, P0, R5, R3.reuse, 0x1 ;  /* 0x00000003050e7211 */ /* 0x080fe200078008ff */
[----:B------:R1:W3:Y:S01]  /*0220*/  LDG.E.U16 R4, desc[UR14][R10.64] ;  /* 0x0000000e0a047981 */ /* 0x0002e2000c1e1500 */
[----:B------:R-:W-:-:S02]  /*0230*/  LEA R16, P1, R7, R3, 0x1 ;  /* 0x0000000307107211 */ /* 0x000fc400078208ff */
[-C--:B------:R-:W-:Y:S01]  /*0240*/  LEA.HI.X.SX32 R15, R5, R0.reuse, 0x1, P0 ;  /* 0x00000000050f7211 */ /* 0x080fe200000f0eff */
[C---:B0-----:R-:W-:Y:S01]  /*0250*/  IMAD R9, R6.reuse, 0x2, R19 ;  /* 0x0000000206097824 */ /* 0x041fe200078e0213 */
[----:B------:R-:W-:Y:S01]  /*0260*/  LEA R18, P0, R19, R3, 0x1 ;  /* 0x0000000313127211 */ /* 0x000fe200078008ff */
[----:B------:R0:W4:Y:S01]  /*0270*/  LDG.E.U16 R5, desc[UR14][R12.64] ;  /* 0x0000000e0c057981 */ /* 0x000122000c1e1500 */
[-C--:B------:R-:W-:Y:S02]  /*0280*/  LEA.HI.X.SX32 R17, R7, R0.reuse, 0x1, P1 ;  /* 0x0000000007117211 */ /* 0x080fe400008f0eff */
[C---:B-1----:R-:W-:Y:S01]  /*0290*/  LEA R11, R6.reuse, R9, 0x1 ;  /* 0x00000009060b7211 */ /* 0x042fe200078e08ff */
[----:B------:R1:W5:Y:S01]  /*02a0*/  LDG.E.U16 R7, desc[UR14][R14.64] ;  /* 0x0000000e0e077981 */ /* 0x000362000c1e1500 */
[-C--:B------:R-:W-:Y:S02]  /*02b0*/  LEA.HI.X.SX32 R19, R19, R0.reuse, 0x1, P0 ;  /* 0x0000000013137211 */ /* 0x080fe400000f0eff */
[CC--:B------:R-:W-:Y:S01]  /*02c0*/  LEA R20, P0, R9.reuse, R3.reuse, 0x1 ;  /* 0x0000000309147211 */ /* 0x0c0fe200078008ff */
[C---:B------:R-:W-:Y:S01]  /*02d0*/  IMAD R25, R6.reuse, 0x2, R11 ;  /* 0x0000000206197824 */ /* 0x040fe200078e020b */
[----:B------:R1:W2:Y:S02]  /*02e0*/  LDG.E.U16 R8, desc[UR14][R16.64] ;  /* 0x0000000e10087981 */ /* 0x0002a4000c1e1500 */
[-C--:B------:R-:W-:Y:S01]  /*02f0*/  LEA.HI.X.SX32 R21, R9, R0.reuse, 0x1, P0 ;  /* 0x0000000009157211 */ /* 0x080fe200000f0eff */
[C---:B0-----:R-:W-:Y:S01]  /*0300*/  IMAD R13, R6.reuse, 0x2, R25 ;  /* 0x00000002060d7824 */ /* 0x041fe200078e0219 */
[-C--:B------:R-:W-:Y:S01]  /*0310*/  LEA R22, P0, R11, R3.reuse, 0x1 ;  /* 0x000000030b167211 */ /* 0x080fe200078008ff */
[----:B------:R0:W2:Y:S01]  /*0320*/  LDG.E.U16 R9, desc[UR14][R18.64] ;  /* 0x0000000e12097981 */ /* 0x0000a2000c1e1500 */
[-C--:B------:R-:W-:Y:S01]  /*0330*/  LEA R24, P1, R25, R3.reuse, 0x1 ;  /* 0x0000000319187211 */ /* 0x080fe200078208ff */
[C---:B-1----:R-:W-:Y:S01]  /*0340*/  IMAD R15, R6.reuse, 0x2, R13 ;  /* 0x00000002060f7824 */ /* 0x042fe200078e020d */
[-C--:B------:R-:W-:Y:S01]  /*0350*/  LEA.HI.X.SX32 R23, R11, R0.reuse, 0x1, P0 ;  /* 0x000000000b177211 */ /* 0x080fe200000f0eff */
[----:B------:R1:W2:Y:S01]  /*0360*/  LDG.E.U16 R10, desc[UR14][R20.64] ;  /* 0x0000000e140a7981 */ /* 0x0002a2000c1e1500 */
[----:B------:R-:W-:Y:S01]  /*0370*/  LEA R26, P0, R13, R3, 0x1 ;  /* 0x000000030d1a7211 */ /* 0x000fe200078008ff */
[----:B------:R-:W-:Y:S01]  /*0380*/  IMAD R17, R6, 0x2, R15 ;  /* 0x0000000206117824 */ /* 0x000fe200078e020f */
[-C--:B------:R-:W-:Y:S01]  /*0390*/  LEA.HI.X.SX32 R25, R25, R0.reuse, 0x1, P1 ;  /* 0x0000000019197211 */ /* 0x080fe200008f0eff */
[----:B------:R1:W2:Y:S01]  /*03a0*/  LDG.E.U16 R11, desc[UR14][R22.64] ;  /* 0x0000000e160b7981 */ /* 0x0002a2000c1e1500 */
[----:B------:R-:W-:-:S02]  /*03b0*/  LEA.HI.X.SX32 R27, R13, R0, 0x1, P0 ;  /* 0x000000000d1b7211 */ /* 0x000fc400000f0eff */
[CC--:B0-----:R-:W-:Y:S01]  /*03c0*/  LEA R18, P0, R15.reuse, R3.reuse, 0x1 ;  /* 0x000000030f127211 */ /* 0x0c1fe200078008ff */
[----:B------:R-:W2:Y:S03]  /*03d0*/  LDG.E.U16 R12, desc[UR14][R24.64] ;  /* 0x0000000e180c7981 */ /* 0x000ea6000c1e1500 */
[-C--:B------:R-:W-:Y:S01]  /*03e0*/  LEA.HI.X.SX32 R19, R15, R0.reuse, 0x1, P0 ;  /* 0x000000000f137211 */ /* 0x080fe200000f0eff */
[C---:B------:R-:W-:Y:S01]  /*03f0*/  IMAD R15, R6.reuse, 0x2, R17 ;  /* 0x00000002060f7824 */ /* 0x040fe200078e0211 */
[CC--:B-1----:R-:W-:Y:S01]  /*0400*/  LEA R20, P0, R17.reuse, R3.reuse, 0x1 ;  /* 0x0000000311147211 */ /* 0x0c2fe200078008ff */
[----:B------:R0:W2:Y:S02]  /*0410*/  LDG.E.U16 R13, desc[UR14][R26.64] ;  /* 0x0000000e1a0d7981 */ /* 0x0000a4000c1e1500 */
[C---:B------:R-:W-:Y:S01]  /*0420*/  IMAD R31, R6.reuse, 0x2, R15 ;  /* 0x00000002061f7824 */ /* 0x040fe200078e020f */
[----:B------:R-:W-:Y:S01]  /*0430*/  LEA.HI.X.SX32 R21, R17, R0, 0x1, P0 ;  /* 0x0000000011157211 */ /* 0x000fe200000f0eff */
[----:B------:R-:W2:Y:S01]  /*0440*/  LDG.E.U16 R14, desc[UR14][R18.64] ;  /* 0x0000000e120e7981 */ /* 0x000ea2000c1e1500 */
[-C--:B------:R-:W-:Y:S01]  /*0450*/  LEA R28, P1, R15, R3.reuse, 0x1 ;  /* 0x000000030f1c7211 */ /* 0x080fe200078208ff */
[----:B------:R-:W-:Y:S01]  /*0460*/  IMAD R17, R6, 0x2, R31 ;  /* 0x0000000206117824 */ /* 0x000fe200078e021f */
[----:B------:R-:W-:-:S03]  /*0470*/  LEA R22, P0, R31, R3, 0x1 ;  /* 0x000000031f167211 */ /* 0x000fc600078008ff */
[----:B0-----:R-:W-:Y:S01]  /*0480*/  IMAD R27, R6, 0x2, R17 ;  /* 0x00000002061b7824 */ /* 0x001fe200078e0211 */
[----:B------:R-:W-:-:S04]  /*0490*/  LEA.HI.X.SX32 R23, R31, R0, 0x1, P0 ;  /* 0x000000001f177211 */ /* 0x000fc800000f0eff */
[C---:B------:R-:W-:Y:S02]  /*04a0*/  LEA R31, R6.reuse, R27, 0x1 ;  /* 0x0000001b061f7211 */ /* 0x040fe400078e08ff */
[-C--:B------:R-:W-:Y:S02]  /*04b0*/  LEA.HI.X.SX32 R29, R15, R0.reuse, 0x1, P1 ;  /* 0x000000000f1d7211 */ /* 0x080fe400008f0eff */
[CC--:B------:R-:W-:Y:S01]  /*04c0*/  LEA R24, P0, R17.reuse, R3.reuse, 0x1 ;  /* 0x0000000311187211 */ /* 0x0c0fe200078008ff */
[C---:B------:R-:W-:Y:S01]  /*04d0*/  IMAD R33, R6.reuse, 0x2, R31 ;  /* 0x0000000206217824 */ /* 0x040fe200078e021f */
[----:B------:R0:W2:Y:S02]  /*04e0*/  LDG.E.U16 R15, desc[UR14][R20.64] ;  /* 0x0000000e140f7981 */ /* 0x0000a4000c1e1500 */
[----:B------:R-:W-:Y:S02]  /*04f0*/  LEA.HI.X.SX32 R25, R17, R0, 0x1, P0 ;  /* 0x0000000011197211 */ /* 0x000fe400000f0eff */
[----:B------:R1:W2:Y:S04]  /*0500*/  LDG.E.U16 R17, desc[UR14][R22.64] ;  /* 0x0000000e16117981 */ /* 0x0002a8000c1e1500 */
[----:B------:R-:W2:Y:S01]  /*0510*/  LDG.E.U16 R16, desc[UR14][R28.64] ;  /* 0x0000000e1c107981 */ /* 0x000ea2000c1e1500 */
[----:B0-----:R-:W-:Y:S01]  /*0520*/  IMAD R21, R6, 0x2, R33 ;  /* 0x0000000206157824 */ /* 0x001fe200078e0221 */
[----:B------:R-:W-:-:S02]  /*0530*/  LEA R26, P0, R27, R3, 0x1 ;  /* 0x000000031b1a7211 */ /* 0x000fc400078008ff */
[----:B------:R0:W2:Y:S01]  /*0540*/  LDG.E.U16 R18, desc[UR14][R24.64] ;  /* 0x0000000e18127981 */ /* 0x0000a2000c1e1500 */
[----:B-1----:R-:W-:Y:S01]  /*0550*/  IMAD R23, R6, 0x2, R21 ;  /* 0x0000000206177824 */ /* 0x002fe200078e0215 */
[----:B------:R-:W-:-:S03]  /*0560*/  LEA.HI.X.SX32 R27, R27, R0, 0x1, P0 ;  /* 0x000000001b1b7211 */ /* 0x000fc600000f0eff */
[C---:B------:R-:W-:Y:S01]  /*0570*/  IMAD R37, R6.reuse, 0x2, R23 ;  /* 0x0000000206257824 */ /* 0x040fe200078e0217 */
[CC--:B------:R-:W-:Y:S01]  /*0580*/  LEA R32, P0, R33.reuse, R3.reuse, 0x1 ;  /* 0x0000000321207211 */ /* 0x0c0fe200078008ff */
[----:B------:R1:W2:Y:S02]  /*0590*/  LDG.E.U16 R19, desc[UR14][R26.64] ;  /* 0x0000000e1a137981 */ /* 0x0002a4000c1e1500 */
[C---:B0-----:R-:W-:Y:S01]  /*05a0*/  IMAD R25, R6.reuse, 0x2, R37 ;  /* 0x0000000206197824 */ /* 0x041fe200078e0225 */
[----:B------:R-:W-:Y:S02]  /*05b0*/  LEA.HI.X.SX32 R33, R33, R0, 0x1, P0 ;  /* 0x0000000021217211 */ /* 0x000fe400000f0eff */
[----:B------:R-:W-:Y:S01]  /*05c0*/  LEA R28, P0, R21, R3, 0x1 ;  /* 0x00000003151c7211 */ /* 0x000fe200078008ff */
[----:B-1----:R-:W-:-:S03]  /*05d0*/  IMAD R27, R6, 0x2, R25 ;  /* 0x00000002061b7824 */ /* 0x002fc600078e0219 */
[-C--:B------:R-:W-:Y:S02]  /*05e0*/  LEA.HI.X.SX32 R29, R21, R0.reuse, 0x1, P0 ;  /* 0x00000000151d7211 */ /* 0x080fe400000f0eff */
[CC--:B------:R-:W-:Y:S01]  /*05f0*/  LEA R30, P1, R31.reuse, R3.reuse, 0x1 ;  /* 0x000000031f1e7211 */ /* 0x0c0fe200078208ff */
[C---:B------:R-:W-:Y:S01]  /*0600*/  IMAD R39, R6.reuse, 0x2, R27 ;  /* 0x0000000206277824 */ /* 0x040fe200078e021b */
[----:B------:R-:W3:Y:S03]  /*0610*/  LDG.E.U16 R21, desc[UR14][R32.64] ;  /* 0x0000000e20157981 */ /* 0x000ee6000c1e1500 */
[----:B------:R-:W-:Y:S01]  /*0620*/  IMAD R41, R6, 0x2, R39 ;  /* 0x0000000206297824 */ /* 0x000fe200078e0227 */
[----:B------:R0:W3:Y:S01]  /*0630*/  LDG.E.U16 R22, desc[UR14][R28.64] ;  /* 0x0000000e1c167981 */ /* 0x0000e2000c1e1500 */
[----:B------:R-:W-:Y:S02]  /*0640*/  LEA.HI.X.SX32 R31, R31, R0, 0x1, P1 ;  /* 0x000000001f1f7211 */ /* 0x000fe400008f0eff */
[----:B------:R-:W-:-:S03]  /*0650*/  LEA R34, P0, R23, R3, 0x1 ;  /* 0x0000000317227211 */ /* 0x000fc600078008ff */
[----:B------:R1:W3:Y:S01]  /*0660*/  LDG.E.U16 R20, desc[UR14][R30.64] ;  /* 0x0000000e1e147981 */ /* 0x0002e2000c1e1500 */
[----:B0-----:R-:W-:-:S05]  /*0670*/  LEA R29, R6, R41, 0x1 ;  /* 0x00000029061d7211 */ /* 0x001fca00078e08ff */
[C---:B------:R-:W-:Y:S01]  /*0680*/  IMAD R43, R6.reuse, 0x2, R29 ;  /* 0x00000002062b7824 */ /* 0x040fe200078e021d */
[-C--:B------:R-:W-:Y:S02]  /*0690*/  LEA.HI.X.SX32 R35, R23, R0.reuse, 0x1, P0 ;  /* 0x0000000017237211 */ /* 0x080fe400000f0eff */
[-C--:B-1----:R-:W-:Y:S01]  /*06a0*/  LEA R30, P0, R25, R3.reuse, 0x1 ;  /* 0x00000003191e7211 */ /* 0x082fe200078008ff */
[C---:B------:R-:W-:Y:S01]  /*06b0*/  IMAD R45, R6.reuse, 0x2, R43 ;  /* 0x00000002062d7824 */ /* 0x040fe200078e022b */
[-C--:B------:R-:W-:Y:S01]  /*06c0*/  LEA R36, P1, R37, R3.reuse, 0x1 ;  /* 0x0000000325247211 */ /* 0x080fe200078208ff */
[----:B------:R0:W4:Y:S01]  /*06d0*/  LDG.E.U16 R23, desc[UR14][R34.64] ;  /* 0x0000000e22177981 */ /* 0x000122000c1e1500 */
[----:B------:R-:W-:Y:S01]  /*06e0*/  LEA.HI.X.SX32 R31, R25, R0, 0x1, P0 ;  /* 0x00000000191f7211 */ /* 0x000fe200000f0eff */
[----:B------:R-:W-:Y:S01]  /*06f0*/  IMAD R47, R6, 0x2, R45 ;  /* 0x00000002062f7824 */ /* 0x000fe200078e022d */
[----:B------:R-:W-:-:S03]  /*0700*/  LEA R32, P0, R27, R3, 0x1 ;  /* 0x000000031b207211 */ /* 0x000fc600078008ff */
[C---:B------:R-:W-:Y:S01]  /*0710*/  IMAD R49, R6.reuse, 0x2, R47 ;  /* 0x0000000206317824 */ /* 0x040fe200078e022f */
[-C--:B------:R-:W-:Y:S01]  /*0720*/  LEA.HI.X.SX32 R33, R27, R0.reuse, 0x1, P0 ;  /* 0x000000001b217211 */ /* 0x080fe200000f0eff */
[----:B------:R-:W4:Y:S01]  /*0730*/  LDG.E.U16 R25, desc[UR14][R30.64] ;  /* 0x0000000e1e197981 */ /* 0x000f22000c1e1500 */
[-C--:B------:R-:W-:Y:S01]  /*0740*/  LEA R38, P0, R39, R3.reuse, 0x1 ;  /* 0x0000000327267211 */ /* 0x080fe200078008ff */
[C---:B------:R-:W-:Y:S01]  /*0750*/  IMAD R51, R6.reuse, 0x2, R49 ;  /* 0x0000000206337824 */ /* 0x040fe200078e0231 */
[-C--:B------:R-:W-:Y:S01]  /*0760*/  LEA.HI.X.SX32 R37, R37, R0.reuse, 0x1, P1 ;  /* 0x0000000025257211 */ /* 0x080fe200008f0eff */
[----:B------:R-:W4:Y:S01]  /*0770*/  LDG.E.U16 R26, desc[UR14][R32.64] ;  /* 0x0000000e201a7981 */ /* 0x000f22000c1e1500 */
[-C--:B------:R-:W-:Y:S01]  /*0780*/  LEA.HI.X.SX32 R39, R39, R0.reuse, 0x1, P0 ;  /* 0x0000000027277211 */ /* 0x080fe200000f0eff */
[C---:B------:R-:W-:Y:S01]  /*0790*/  IMAD R53, R6.reuse, 0x2, R51 ;  /* 0x0000000206357824 */ /* 0x040fe200078e0233 */
[CC--:B0-----:R-:W-:Y:S01]  /*07a0*/  LEA R34, P0, R29.reuse, R3.reuse, 0x1 ;  /* 0x000000031d227211 */ /* 0x0c1fe200078008ff */
[----:B------:R0:W4:Y:S02]  /*07b0*/  LDG.E.U16 R24, desc[UR14][R36.64] ;  /* 0x0000000e24187981 */ /* 0x000124000c1e1500 */
[C---:B------:R-:W-:Y:S01]  /*07c0*/  IMAD R55, R6.reuse, 0x2, R53 ;  /* 0x0000000206377824 */ /* 0x040fe200078e0235 */
[----:B------:R-:W-:Y:S01]  /*07d0*/  LEA.HI.X.SX32 R35, R29, R0, 0x1, P0 ;  /* 0x000000001d237211 */ /* 0x000fe200000f0eff */
[----:B------:R1:W5:Y:S02]  /*07e0*/  LDG.E.U16 R27, desc[UR14][R38.64] ;  /* 0x0000000e261b7981 */ /* 0x000364000c1e1500 */
[----:B------:R-:W-:Y:S01]  /*07f0*/  IMAD R57, R6, 0x2, R55 ;  /* 0x0000000206397824 */ /* 0x000fe200078e0237 */
[-C--:B------:R-:W-:Y:S01]  /*0800*/  LEA R40, P1, R41, R3.reuse, 0x1 ;  /* 0x0000000329287211 */ /* 0x080fe200078208ff */
[----:B------:R-:W5:Y:S01]  /*0810*/  LDG.E.U16 R29, desc[UR14][R34.64] ;  /* 0x0000000e221d7981 */ /* 0x000f62000c1e1500 */
[----:B0-----:R-:W-:-:S04]  /*0820*/  LEA R36, P0, R43, R3, 0x1 ;  /* 0x000000032b247211 */ /* 0x001fc800078008ff */
[-C--:B------:R-:W-:Y:S02]  /*0830*/  LEA.HI.X.SX32 R37, R43, R0.reuse, 0x1, P0 ;  /* 0x000000002b257211 */ /* 0x080fe400000f0eff */
[----:B------:R-:W-:Y:S02]  /*0840*/  LEA R42, P0, R45, R3, 0x1 ;  /* 0x000000032d2a7211 */ /* 0x000fe400078008ff */
[C---:B------:R-:W-:Y:S01]  /*0850*/  LEA R59, R6.reuse, R57, 0x1 ;  /* 0x00000039063b7211 */ /* 0x040fe200078e08ff */
[----:B------:R-:W5:Y:S01]  /*0860*/  LDG.E.U16 R30, desc[UR14][R36.64] ;  /* 0x0000000e241e7981 */ /* 0x000f62000c1e1500 */
[-C--:B------:R-:W-:Y:S02]  /*0870*/  LEA.HI.X.SX32 R41, R41, R0.reuse, 0x1, P1 ;  /* 0x0000000029297211 */ /* 0x080fe400008f0eff */
[-C--:B------:R-:W-:Y:S02]  /*0880*/  LEA.HI.X.SX32 R43, R45, R0.reuse, 0x1, P0 ;  /* 0x000000002d2b7211 */ /* 0x080fe400000f0eff */
[CC--:B-1----:R-:W-:Y:S01]  /*0890*/  LEA R38, P0, R49.reuse, R3.reuse, 0x1 ;  /* 0x0000000331267211 */ /* 0x0c2fe200078008ff */
[C---:B------:R-:W-:Y:S01]  /*08a0*/  IMAD R61, R6.reuse, 0x2, R59 ;  /* 0x00000002063d7824 */ /* 0x040fe200078e023b */
[----:B------:R0:W5:Y:S02]  /*08b0*/  LDG.E.U16 R28, desc[UR14][R40.64] ;  /* 0x0000000e281c7981 */ /* 0x000164000c1e1500 */
[-C--:B------:R-:W-:Y:S01]  /*08c0*/  LEA.HI.X.SX32 R39, R49, R0.reuse, 0x1, P0 ;  /* 0x0000000031277211 */ /* 0x080fe200000f0eff */
[C---:B------:R-:W-:Y:S01]  /*08d0*/  IMAD R63, R6.reuse, 0x2, R61 ;  /* 0x00000002063f7824 */ /* 0x040fe200078e023d */
[-C--:B------:R-:W-:Y:S01]  /*08e0*/  LEA R44, P1, R47, R3.reuse, 0x1 ;  /* 0x000000032f2c7211 */ /* 0x080fe200078208ff */
[----:B------:R1:W5:Y:S01]  /*08f0*/  LDG.E.U16 R31, desc[UR14][R42.64] ;  /* 0x0000000e2a1f7981 */ /* 0x000362000c1e1500 */
[----:B0-----:R-:W-:Y:S01]  /*0900*/  LEA R40, P0, R51, R3, 0x1 ;  /* 0x0000000333287211 */ /* 0x001fe200078008ff */
[----:B------:R-:W-:Y:S01]  /*0910*/  IMAD R65, R6, 0x2, R63 ;  /* 0x0000000206417824 */ /* 0x000fe200078e023f */
[-C--:B------:R-:W-:Y:S01]  /*0920*/  LEA.HI.X.SX32 R45, R47, R0.reuse, 0x1, P1 ;  /* 0x000000002f2d7211 */ /* 0x080fe200008f0eff */
[----:B------:R-:W5:Y:S01]  /*0930*/  LDG.E.U16 R33, desc[UR14][R38.64] ;  /* 0x0000000e26217981 */ /* 0x000f62000c1e1500 */
[----:B------:R-:W-:-:S02]  /*0940*/  LEA.HI.X.SX32 R41, R51, R0, 0x1, P0 ;  /* 0x0000000033297211 */ /* 0x000fc400000f0eff */
[-C--:B------:R-:W-:Y:S01]  /*0950*/  LEA R46, P0, R53, R3.reuse, 0x1 ;  /* 0x00000003352e7211 */ /* 0x080fe200078008ff */
[----:B------:R0:W5:Y:S01]  /*0960*/  LDG.E.U16 R32, desc[UR14][R44.64] ;  /* 0x0000000e2c207981 */ /* 0x000162000c1e1500 */
[-C--:B-1----:R-:W-:Y:S02]  /*0970*/  LEA R42, P1, R55, R3.reuse, 0x1 ;  /* 0x00000003372a7211 */ /* 0x082fe400078208ff */
[-C--:B------:R-:W-:Y:S01]  /*0980*/  LEA.HI.X.SX32 R47, R53, R0.reuse, 0x1, P0 ;  /* 0x00000000352f7211 */ /* 0x080fe200000f0eff */
[C---:B------:R-:W-:Y:S01]  /*0990*/  IMAD R53, R6.reuse, 0x2, R65 ;  /* 0x0000000206357824 */ /* 0x040fe200078e0241 */
[-C--:B------:R-:W-:Y:S01]  /*09a0*/  LEA.HI.X.SX32 R43, R55, R0.reuse, 0x1, P1 ;  /* 0x00000000372b7211 */ /* 0x080fe200008f0eff */
[----:B------:R-:W5:Y:S02]  /*09b0*/  LDG.E.U16 R34, desc[UR14][R40.64] ;  /* 0x0000000e28227981 */ /* 0x000f64000c1e1500 */
[C---:B------:R-:W-:Y:S01]  /*09c0*/  IMAD R55, R6.reuse, 0x2, R53 ;  /* 0x0000000206377824 */ /* 0x040fe200078e0235 */
[CC--:B0-----:R-:W-:Y:S01]  /*09d0*/  LEA R44, P0, R57.reuse, R3.reuse, 0x1 ;  /* 0x00000003392c7211 */ /* 0x0c1fe200078008ff */
[----:B------:R0:W5:Y:S02]  /*09e0*/  LDG.E.U16 R36, desc[UR14][R42.64] ;  /* 0x0000000e2a247981 */ /* 0x000164000c1e1500 */
[----:B------:R-:W-:Y:S01]  /*09f0*/  IMAD R67, R6, 0x2, R55 ;  /* 0x0000000206437824 */ /* 0x000fe200078e0237 */
[----:B------:R-:W-:Y:S01]  /*0a00*/  LEA.HI.X.SX32 R45, R57, R0, 0x1, P0 ;  /* 0x00000000392d7211 */ /* 0x000fe200000f0eff */
[----:B------:R1:W5:Y:S01]  /*0a10*/  LDG.E.U16 R35, desc[UR14][R46.64] ;  /* 0x0000000e2e237981 */ /* 0x000362000c1e1500 */
[----:B------:R-:W-:-:S02]  /*0a20*/  LEA R48, P0, R59, R3, 0x1 ;  /* 0x000000033b307211 */ /* 0x000fc400078008ff */
[----:B------:R-:W-:Y:S01]  /*0a30*/  LEA R56, P1, R63, R3, 0x1 ;  /* 0x000000033f387211 */ /* 0x000fe200078208ff */
[----:B------:R-:W5:Y:S01]  /*0a40*/  LDG.E.U16 R37, desc[UR14][R44.64] ;  /* 0x0000000e2c257981 */ /* 0x000f62000c1e1500 */
[----:B------:R-:W-:Y:S01]  /*0a50*/  LEA.HI.X.SX32 R49, R59, R0, 0x1, P0 ;  /* 0x000000003b317211 */ /* 0x000fe200000f0eff */
[----:B------:R-:W-:-:S04]  /*0a60*/  IMAD R59, R6, 0x2, R67 ;  /* 0x00000002063b7824 */ /* 0x000fc800078e0243 */
[C---:B------:R-:W-:Y:S01]  /*0a70*/  IMAD R69, R6.reuse, 0x2, R59 ;  /* 0x0000000206457824 */ /* 0x040fe200078e023b */
[C---:B------:R-:W-:Y:S01]  /*0a80*/  LEA R50, P0, R61.reuse, R3, 0x1 ;  /* 0x000000033d327211 */ /* 0x040fe200078008ff */
[----:B------:R1:W5:Y:S03]  /*0a90*/  LDG.E.U16 R38, desc[UR14][R48.64] ;  /* 0x0000000e30267981 */ /* 0x000366000c1e1500 */
[C---:B------:R-:W-:Y:S02]  /*0aa0*/  LEA R71, R6.reuse, R69, 0x1 ;  /* 0x0000004506477211 */ /* 0x040fe400078e08ff */
[-C--:B------:R-:W-:Y:S02]  /*0ab0*/  LEA.HI.X.SX32 R51, R61, R0.reuse, 0x1, P0 ;  /* 0x000000003d337211 */ /* 0x080fe400000f0eff */
[-C--:B0-----:R-:W-:Y:S01]  /*0ac0*/  LEA R42, P0, R65, R3.reuse, 0x1 ;  /* 0x00000003412a7211 */ /* 0x081fe200078008ff */
[C---:B------:R-:W-:Y:S01]  /*0ad0*/  IMAD R73, R6.reuse, 0x2, R71 ;  /* 0x0000000206497824 */ /* 0x040fe200078e0247 */
[-C--:B------:R-:W-:Y:S01]  /*0ae0*/  LEA.HI.X.SX32 R57, R63, R0.reuse, 0x1, P1 ;  /* 0x000000003f397211 */ /* 0x080fe200008f0eff */
[----:B------:R-:W5:Y:S01]  /*0af0*/  LDG.E.U16 R39, desc[UR14][R50.64] ;  /* 0x0000000e32277981 */ /* 0x000f62000c1e1500 */
[----:B------:R-:W-:Y:S01]  /*0b00*/  LEA.HI.X.SX32 R43, R65, R0, 0x1, P0 ;  /* 0x00000000412b7211 */ /* 0x000fe200000f0eff */
[C---:B------:R-:W-:Y:S01]  /*0b10*/  IMAD R65, R6.reuse, 0x2, R73 ;  /* 0x0000000206417824 */ /* 0x040fe200078e0249 */
[-C--:B------:R-:W-:Y:S01]  /*0b20*/  LEA R40, P1, R67, R3.reuse, 0x1 ;  /* 0x0000000343287211 */ /* 0x080fe200078208ff */
[----:B------:R0:W5:Y:S02]  /*0b30*/  LDG.E.U16 R52, desc[UR14][R56.64] ;  /* 0x0000000e38347981 */ /* 0x000164000c1e1500 */
[----:B------:R-:W-:Y:S01]  /*0b40*/  IMAD R75, R6, 0x2, R65 ;  /* 0x00000002064b7824 */ /* 0x000fe200078e0241 */
[----:B-1----:R-:W-:-:S03]  /*0b50*/  LEA R46, P0, R53, R3, 0x1 ;  /* 0x00000003352e7211 */ /* 0x002fc600078008ff */
[----:B------:R-:W-:Y:S01]  /*0b60*/  IMAD R61, R6, 0x2, R75 ;  /* 0x00000002063d7824 */ /* 0x000fe200078e024b */
[----:B------:R-:W-:-:S03]  /*0b70*/  LEA.HI.X.SX32 R47, R53, R0, 0x1, P0 ;  /* 0x00000000352f7211 */ /* 0x000fc600000f0eff */
[C---:B------:R-:W-:Y:S01]  /*0b80*/  IMAD R77, R6.reuse, 0x2, R61 ;  /* 0x00000002064d7824 */ /* 0x040fe200078e023d */
[CC--:B------:R-:W-:Y:S01]  /*0b90*/  LEA R48, P0, R55.reuse, R3.reuse, 0x1 ;  /* 0x0000000337307211 */ /* 0x0c0fe200078008ff */
[----:B------:R-:W5:Y:S02]  /*0ba0*/  LDG.E.U16 R54, desc[UR14][R46.64] ;  /* 0x0000000e2e367981 */ /* 0x000f64000c1e1500 */
[C---:B0-----:R-:W-:Y:S01]  /*0bb0*/  IMAD R57, R6.reuse, 0x2, R77 ;  /* 0x0000000206397824 */ /* 0x041fe200078e024d */
[-C--:B------:R-:W-:Y:S01]  /*0bc0*/  LEA.HI.X.SX32 R49, R55, R0.reuse, 0x1, P0 ;  /* 0x0000000037317211 */ /* 0x080fe200000f0eff */
[----:B------:R0:W5:Y:S01]  /*0bd0*/  LDG.E.U16 R53, desc[UR14][R42.64] ;  /* 0x0000000e2a357981 */ /* 0x000162000c1e1500 */
[-C--:B------:R-:W-:Y:S01]  /*0be0*/  LEA.HI.X.SX32 R41, R67, R0.reuse, 0x1, P1 ;  /* 0x0000000043297211 */ /* 0x080fe200008f0eff */
[C---:B------:R-:W-:Y:S01]  /*0bf0*/  IMAD R67, R6.reuse, 0x2, R57 ;  /* 0x0000000206437824 */ /* 0x040fe200078e0239 */
[CC--:B------:R-:W-:Y:S01]  /*0c00*/  LEA R50, P0, R59.reuse, R3.reuse, 0x1 ;  /* 0x000000033b327211 */ /* 0x0c0fe200078008ff */
[----:B------:R1:W5:Y:S02]  /*0c10*/  LDG.E.U16 R55, desc[UR14][R48.64] ;  /* 0x0000000e30377981 */ /* 0x000364000c1e1500 */
[----:B------:R-:W-:Y:S01]  /*0c20*/  IMAD R63, R6, 0x2, R67 ;  /* 0x00000002063f7824 */ /* 0x000fe200078e0243 */
[----:B------:R-:W-:Y:S01]  /*0c30*/  LEA.HI.X.SX32 R51, R59, R0, 0x1, P0 ;  /* 0x000000003b337211 */ /* 0x000fe200000f0eff */
[----:B------:R1:W5:Y:S01]  /*0c40*/  LDG.E.U16 R58, desc[UR14][R40.64] ;  /* 0x0000000e283a7981 */ /* 0x000362000c1e1500 */
[----:B------:R-:W-:-:S02]  /*0c50*/  LEA R44, P0, R69, R3, 0x1 ;  /* 0x00000003452c7211 */ /* 0x000fc400078008ff */
[----:B0-----:R-:W-:Y:S01]  /*0c60*/  LEA R42, P1, R73, R3, 0x1 ;  /* 0x00000003492a7211 */ /* 0x001fe200078208ff */
[----:B------:R-:W5:Y:S01]  /*0c70*/  LDG.E.U16 R59, desc[UR14][R50.64] ;  /* 0x0000000e323b7981 */ /* 0x000f62000c1e1500 */
[-C--:B------:R-:W-:Y:S02]  /*0c80*/  LEA.HI.X.SX32 R45, R69, R0.reuse, 0x1, P0 ;  /* 0x00000000452d7211 */ /* 0x080fe400000f0eff */
[C---:B------:R-:W-:Y:S02]  /*0c90*/  LEA R69, R6.reuse, R63, 0x1 ;  /* 0x0000003f06457211 */ /* 0x040fe400078e08ff */
[C---:B------:R-:W-:Y:S01]  /*0ca0*/  LEA R46, P0, R71.reuse, R3, 0x1 ;  /* 0x00000003472e7211 */ /* 0x040fe200078008ff */
[----:B------:R0:W5:Y:S02]  /*0cb0*/  LDG.E.U16 R60, desc[UR14][R44.64] ;  /* 0x0000000e2c3c7981 */ /* 0x000164000c1e1500 */
[----:B------:R-:W-:Y:S01]  /*0cc0*/  IMAD R79, R6, 0x2, R69 ;  /* 0x00000002064f7824 */ /* 0x000fe200078e0245 */
[----:B------:R-:W-:-:S03]  /*0cd0*/  LEA.HI.X.SX32 R47, R71, R0, 0x1, P0 ;  /* 0x00000000472f7211 */ /* 0x000fc600000f0eff */
[C---:B------:R-:W-:Y:S01]  /*0ce0*/  IMAD R71, R6.reuse, 0x2, R79 ;  /* 0x0000000206477824 */ /* 0x040fe200078e024f */
[-C--:B-1----:R-:W-:Y:S01]  /*0cf0*/  LEA R48, P0, R65, R3.reuse, 0x1 ;  /* 0x0000000341307211 */ /* 0x082fe200078008ff */
[----:B------:R-:W5:Y:S01]  /*0d00*/  LDG.E.U16 R62, desc[UR14][R46.64] ;  /* 0x0000000e2e3e7981 */ /* 0x000f62000c1e1500 */
[-C--:B------:R-:W-:Y:S01]  /*0d10*/  LEA.HI.X.SX32 R43, R73, R0.reuse, 0x1, P1 ;  /* 0x00000000492b7211 */ /* 0x080fe200008f0eff */
[C---:B------:R-:W-:Y:S01]  /*0d20*/  IMAD R73, R6.reuse, 0x2, R71 ;  /* 0x0000000206497824 */ /* 0x040fe200078e0247 */
[-C--:B------:R-:W-:Y:S02]  /*0d30*/  LEA.HI.X.SX32 R49, R65, R0.reuse, 0x1, P0 ;  /* 0x0000000041317211 */ /* 0x080fe400000f0eff */
[-C--:B------:R-:W-:Y:S01]  /*0d40*/  LEA R40, P0, R75, R3.reuse, 0x1 ;  /* 0x000000034b287211 */ /* 0x080fe200078008ff */
[C---:B------:R-:W-:Y:S01]  /*0d50*/  IMAD R81, R6.reuse, 0x2, R73 ;  /* 0x0000000206517824 */ /* 0x040fe200078e0249 */
[-C--:B0-----:R-:W-:Y:S01]  /*0d60*/  LEA R44, P1, R69, R3.reuse, 0x1 ;  /* 0x00000003452c7211 */ /* 0x081fe200078208ff */
[----:B------:R0:W5:Y:S01]  /*0d70*/  LDG.E.U16 R64, desc[UR14][R42.64] ;  /* 0x0000000e2a407981 */ /* 0x000162000c1e1500 */
[-C--:B------:R-:W-:Y:S01]  /*0d80*/  LEA.HI.X.SX32 R41, R75, R0.reuse, 0x1, P0 ;  /* 0x000000004b297211 */ /* 0x080fe200000f0eff */
[C---:B------:R-:W-:Y:S01]  /*0d90*/  IMAD R75, R6.reuse, 0x2, R81 ;  /* 0x00000002064b7824 */ /* 0x040fe200078e0251 */
[CC--:B------:R-:W-:Y:S01]  /*0da0*/  LEA R50, P0, R77.reuse, R3.reuse, 0x1 ;  /* 0x000000034d327211 */ /* 0x0c0fe200078008ff */
[----:B------:R1:W5:Y:S02]  /*0db0*/  LDG.E.U16 R65, desc[UR14][R48.64] ;  /* 0x0000000e30417981 */ /* 0x000364000c1e1500 */
[C---:B------:R-:W-:Y:S01]  /*0dc0*/  IMAD R83, R6.reuse, 0x2, R75 ;  /* 0x0000000206537824 */ /* 0x040fe200078e024b */
[-C--:B------:R-:W-:Y:S01]  /*0dd0*/  LEA.HI.X.SX32 R51, R77, R0.reuse, 0x1, P0 ;  /* 0x000000004d337211 */ /* 0x080fe200000f0eff */
[----:B------:R1:W5:Y:S02]  /*0de0*/  LDG.E.U16 R66, desc[UR14][R40.64] ;  /* 0x0000000e28427981 */ /* 0x000364000c1e1500 */
[C---:B------:R-:W-:Y:S01]  /*0df0*/  IMAD R77, R6.reuse, 0x2, R83 ;  /* 0x00000002064d7824 */ /* 0x040fe200078e0253 */
[----:B------:R-:W-:Y:S01]  /*0e00*/  LEA.HI.X.SX32 R45, R69, R0, 0x1, P1 ;  /* 0x00000000452d7211 */ /* 0x000fe200008f0eff */
[----:B------:R1:W5:Y:S01]  /*0e10*/  LDG.E.U16 R68, desc[UR14][R50.64] ;  /* 0x0000000e32447981 */ /* 0x000362000c1e1500 */
[----:B0-----:R-:W-:Y:S01]  /*0e20*/  LEA R42, P0, R81, R3, 0x1 ;  /* 0x00000003512a7211 */ /* 0x001fe200078008ff */
[----:B------:R-:W-:-:S02]  /*0e30*/  IMAD R69, R6, 0x2, R77 ;  /* 0x0000000206457824 */ /* 0x000fc400078e024d */
[----:B------:R0:W5:Y:S01]  /*0e40*/  LDG.E.U16 R72, desc[UR14][R44.64] ;  /* 0x0000000e2c487981 */ /* 0x000162000c1e1500 */
[-C--:B------:R-:W-:Y:S02]  /*0e50*/  LEA.HI.X.SX32 R43, R81, R0.reuse, 0x1, P0 ;  /* 0x00000000512b7211 */ /* 0x080fe400000f0eff */
[-C--:B------:R-:W-:Y:S02]  /*0e60*/  LEA R46, P1, R69, R3.reuse, 0x1 ;  /* 0x00000003452e7211 */ /* 0x080fe400078208ff */
[-C--:B-1----:R-:W-:Y:S01]  /*0e70*/  LEA R48, P0, R57, R3.reuse, 0x1 ;  /* 0x0000000339307211 */ /* 0x082fe200078008ff */
[----:B------:R1:W5:Y:S01]  /*0e80*/  LDG.E.U16 R76, desc[UR14][R42.64] ;  /* 0x0000000e2a4c7981 */ /* 0x000362000c1e1500 */
[-C--:B------:R-:W-:Y:S02]  /*0e90*/  LEA.HI.X.SX32 R47, R69, R0.reuse, 0x1, P1 ;  /* 0x00000000452f7211 */ /* 0x080fe400008f0eff */
[----:B------:R-:W-:Y:S02]  /*0ea0*/  LEA.HI.X.SX32 R49, R57, R0, 0x1, P0 ;  /* 0x0000000039317211 */ /* 0x000fe400000f0eff */
[-C--:B------:R-:W-:Y:S01]  /*0eb0*/  LEA R40, P1, R79, R3.reuse, 0x1 ;  /* 0x000000034f287211 */ /* 0x080fe200078208ff */
[----:B------:R1:W5:Y:S01]  /*0ec0*/  LDG.E.U16 R78, desc[UR14][R46.64] ;  /* 0x0000000e2e4e7981 */ /* 0x000362000c1e1500 */
[----:B------:R-:W-:-:S02]  /*0ed0*/  LEA R50, P0, R75, R3, 0x1 ;  /* 0x000000034b327211 */ /* 0x000fc400078008ff */
[C---:B------:R-:W-:Y:S01]  /*0ee0*/  LEA R69, R6.reuse, R69, 0x1 ;  /* 0x0000004506457211 */ /* 0x040fe200078e08ff */
[----:B------:R1:W5:Y:S01]  /*0ef0*/  LDG.E.U16 R70, desc[UR14][R48.64] ;  /* 0x0000000e30467981 */ /* 0x000362000c1e1500 */
[-C--:B------:R-:W-:Y:S02]  /*0f00*/  LEA.HI.X.SX32 R41, R79, R0.reuse, 0x1, P1 ;  /* 0x000000004f297211 */ /* 0x080fe400008f0eff */
[-C--:B------:R-:W-:Y:S02]  /*0f10*/  LEA.HI.X.SX32 R51, R75, R0.reuse, 0x1, P0 ;  /* 0x000000004b337211 */ /* 0x080fe400000f0eff */
[-C--:B0-----:R-:W-:Y:S01]  /*0f20*/  LEA R44, P1, R69, R3.reuse, 0x1 ;  /* 0x00000003452c7211 */ /* 0x081fe200078208ff */
[----:B------:R0:W5:Y:S01]  /*0f30*/  LDG.E.U16 R74, desc[UR14][R40.64] ;  /* 0x0000000e284a7981 */ /* 0x000162000c1e1500 */
[-C--:B-1----:R-:W-:Y:S02]  /*0f40*/  LEA R42, P0, R67, R3.reuse, 0x1 ;  /* 0x00000003432a7211 */ /* 0x082fe400078008ff */
[-C--:B------:R-:W-:Y:S01]  /*0f50*/  LEA.HI.X.SX32 R45, R69, R0.reuse, 0x1, P1 ;  /* 0x00000000452d7211 */ /* 0x080fe200008f0eff */
[----:B------:R-:W-:Y:S01]  /*0f60*/  IMAD R69, R6, 0x2, R69 ;  /* 0x0000000206457824 */ /* 0x000fe200078e0245 */
[----:B------:R-:W-:Y:S01]  /*0f70*/  LEA.HI.X.SX32 R43, R67, R0, 0x1, P0 ;  /* 0x00000000432b7211 */ /* 0x000fe200000f0eff */
[----:B------:R-:W5:Y:S01]  /*0f80*/  LDG.E.U16 R75, desc[UR14][R50.64] ;  /* 0x0000000e324b7981 */ /* 0x000f62000c1e1500 */
[----:B------:R-:W-:-:S02]  /*0f90*/  LEA R46, P1, R71, R3, 0x1 ;  /* 0x00000003472e7211 */ /* 0x000fc400078208ff */
[-C--:B------:R-:W-:Y:S01]  /*0fa0*/  LEA R48, P0, R83, R3.reuse, 0x1 ;  /* 0x0000000353307211 */ /* 0x080fe200078008ff */
[----:B------:R1:W5:Y:S01]  /*0fb0*/  LDG.E.U16 R79, desc[UR14][R44.64] ;  /* 0x0000000e2c4f7981 */ /* 0x000362000c1e1500 */
[-C--:B------:R-:W-:Y:S02]  /*0fc0*/  LEA.HI.X.SX32 R47, R71, R0.reuse, 0x1, P1 ;  /* 0x00000000472f7211 */ /* 0x080fe400008f0eff */
[-C--:B------:R-:W-:Y:S01]  /*0fd0*/  LEA.HI.X.SX32 R49, R83, R0.reuse, 0x1, P0 ;  /* 0x0000000053317211 */ /* 0x080fe200000f0eff */
[----:B------:R1:W5:Y:S01]  /*0fe0*/  LDG.E.U16 R67, desc[UR14][R42.64] ;  /* 0x0000000e2a437981 */ /* 0x000362000c1e1500 */
[-C--:B------:R-:W-:Y:S02]  /*0ff0*/  LEA R56, P1, R69, R3.reuse, 0x1 ;  /* 0x0000000345387211 */ /* 0x080fe400078208ff */
[----:B0-----:R-:W-:Y:S01]  /*1000*/  LEA R40, P0, R61, R3, 0x1 ;  /* 0x000000033d287211 */ /* 0x001fe200078008ff */
[----:B------:R-:W-:Y:S01]  /*1010*/  IMAD R6, R6, 0x2, R69 ;  /* 0x0000000206067824 */ /* 0x000fe200078e0245 */
[-C--:B------:R-:W-:Y:S01]  /*1020*/  LEA.HI.X.SX32 R57, R69, R0.reuse, 0x1, P1 ;  /* 0x0000000045397211 */ /* 0x080fe200008f0eff */
[----:B------:R0:W5:Y:S01]  /*1030*/  LDG.E.U16 R71, desc[UR14][R46.64] ;  /* 0x0000000e2e477981 */ /* 0x000162000c1e1500 */
[----:B------:R-:W-:-:S02]  /*1040*/  LEA.HI.X.SX32 R41, R61, R0, 0x1, P0 ;  /* 0x000000003d297211 */ /* 0x000fc400000f0eff */
[-C--:B-1----:R-:W-:Y:S01]  /*1050*/  LEA R44, P0, R63, R3.reuse, 0x1 ;  /* 0x000000033f2c7211 */ /* 0x082fe200078008ff */
[----:B------:R-:W5:Y:S01]  /*1060*/  LDG.E.U16 R48, desc[UR14][R48.64] ;  /* 0x0000000e30307981 */ /* 0x000f62000c1e1500 */
[-C--:B------:R-:W-:Y:S02]  /*1070*/  LEA R42, P1, R73, R3.reuse, 0x1 ;  /* 0x00000003492a7211 */ /* 0x080fe400078208ff */
[-C--:B------:R-:W-:Y:S01]  /*1080*/  LEA.HI.X.SX32 R45, R63, R0.reuse, 0x1, P0 ;  /* 0x000000003f2d7211 */ /* 0x080fe200000f0eff */
[----:B------:R-:W5:Y:S01]  /*1090*/  LDG.E.U16 R56, desc[UR14][R56.64] ;  /* 0x0000000e38387981 */ /* 0x000f62000c1e1500 */
[----:B------:R-:W-:Y:S02]  /*10a0*/  LEA.HI.X.SX32 R43, R73, R0, 0x1, P1 ;  /* 0x00000000492b7211 */ /* 0x000fe400008f0eff */
[-C--:B0-----:R-:W-:Y:S01]  /*10b0*/  LEA R46, P0, R77, R3.reuse, 0x1 ;  /* 0x000000034d2e7211 */ /* 0x081fe200078008ff */
[----:B------:R-:W5:Y:S01]  /*10c0*/  LDG.E.U16 R40, desc[UR14][R40.64] ;  /* 0x0000000e28287981 */ /* 0x000f62000c1e1500 */
[----:B------:R-:W-:-:S02]  /*10d0*/  LEA R50, P1, R6, R3, 0x1 ;  /* 0x0000000306327211 */ /* 0x000fc400078208ff */
[-C--:B------:R-:W-:Y:S01]  /*10e0*/  LEA.HI.X.SX32 R47, R77, R0.reuse, 0x1, P0 ;  /* 0x000000004d2f7211 */ /* 0x080fe200000f0eff */
[----:B------:R-:W5:Y:S01]  /*10f0*/  LDG.E.U16 R44, desc[UR14][R44.64] ;  /* 0x0000000e2c2c7981 */ /* 0x000f62000c1e1500 */
[----:B------:R-:W-:-:S03]  /*1100*/  LEA.HI.X.SX32 R51, R6, R0, 0x1, P1 ;  /* 0x0000000006337211 */ /* 0x000fc600008f0eff */
[----:B------:R-:W5:Y:S04]  /*1110*/  LDG.E.U16 R42, desc[UR14][R42.64] ;  /* 0x0000000e2a2a7981 */ /* 0x000f68000c1e1500 */
[----:B------:R-:W5:Y:S04]  /*1120*/  LDG.E.U16 R46, desc[UR14][R46.64] ;  /* 0x0000000e2e2e7981 */ /* 0x000f68000c1e1500 */
[----:B------:R-:W5:Y:S01]  /*1130*/  LDG.E.U16 R50, desc[UR14][R50.64] ;  /* 0x0000000e32327981 */ /* 0x000f62000c1e1500 */
[----:B------:R-:W0:Y:S01]  /*1140*/  S2UR UR8, SR_CgaCtaId ;  /* 0x00000000000879c3 */ /* 0x000e220000008800 */
[----:B------:R-:W-:Y:S01]  /*1150*/  UMOV UR4, 0x400 ;  /* 0x0000040000047882 */ /* 0x000fe20000000000 */
[----:B------:R-:W-:-:S02]  /*1160*/  LOP3.LUT R0, R84, 0xff, RZ, 0xc0, !PT ;  /* 0x000000ff54007812 */ /* 0x000fc400078ec0ff */
[----:B------:R-:W-:-:S03]  /*1170*/  SHF.R.S32.HI R3, RZ, 0x8, R84 ;  /* 0x00000008ff037819 */ /* 0x000fc60000011454 */
[----:B------:R-:W-:Y:S01]  /*1180*/  IMAD.SHL.U32 R0, R0, 0x2, RZ ;  /* 0x0000000200007824 */ /* 0x000fe200078e00ff */
[----:B0-----:R-:W-:Y:S01]  /*1190*/  ULEA UR8, UR8, UR4, 0x18 ;  /* 0x0000000408087291 */ /* 0x001fe2000f8ec0ff */
[----:B------:R-:W0:Y:S01]  /*11a0*/  S2UR UR4, SR_CTAID.X ;  /* 0x00000000000479c3 */ /* 0x000e220000002500 */
[----:B------:R-:W-:-:S04]  /*11b0*/  SGXT R3, R3, 0x1 ;  /* 0x000000010303781a */ /* 0x000fc80000000200 */
[----:B------:R-:W-:-:S04]  /*11c0*/  LOP3.LUT R3, R0, 0x210, R3, 0x78, !PT ;  /* 0x0000021000037812 */ /* 0x000fc800078e7803 */
[----:B------:R-:W-:Y:S01]  /*11d0*/  LOP3.LUT R0, R3, 0x20, RZ, 0x3c, !PT ;  /* 0x0000002003007812 */ /* 0x000fe200078e3cff */
[----:B--2---:R1:W-:Y:S04]  /*11e0*/  STS.U16 [R3+UR8], R2 ;  /* 0x0000000203007988 */ /* 0x0043e80008000408 */
[----:B------:R-:W-:Y:S04]  /*11f0*/  STS.U16 [R3+UR8+0x1000], R8 ;  /* 0x0010000803007988 */ /* 0x000fe80008000408 */
[----:B------:R-:W-:Y:S01]  /*1200*/  STS.U16 [R3+UR8+0x2000], R12 ;  /* 0x0020000c03007988 */ /* 0x000fe20008000408 */
[----:B0-----:R-:W-:-:S03]  /*1210*/  USHF.L.U32 UR4, UR4, 0x8, URZ ;  /* 0x0000000804047899 */ /* 0x001fc600080006ff */
[----:B------:R-:W-:Y:S01]  /*1220*/  STS.U16 [R3+UR8+0x3000], R16 ;  /* 0x0030001003007988 */ /* 0x000fe20008000408 */
[----:B------:R-:W-:-:S03]  /*1230*/  UIADD3 UR16, UPT, UPT, UR4, 0x100, URZ ;  /* 0x0000010004107890 */ /* 0x000fc6000fffe0ff */
[----:B---3--:R-:W-:Y:S01]  /*1240*/  STS.U16 [R3+UR8+0x4000], R20 ;  /* 0x0040001403007988 */ /* 0x008fe20008000408 */
[----:B------:R-:W-:Y:S01]  /*1250*/  UISETP.GE.AND UP0, UPT, UR16, 0x1, UPT ;  /* 0x000000011000788c */ /* 0x000fe2000bf06270 */
[----:B-1----:R-:W-:Y:S01]  /*1260*/  IMAD.MOV.U32 R2, RZ, RZ, 0x3f800000 ;  /* 0x3f800000ff027424 */ /* 0x002fe200078e00ff */
[----:B------:R-:W-:Y:S01]  /*1270*/  CS2R R80, SRZ ;  /* 0x0000000000507805 */ /* 0x000fe2000001ff00 */
[----:B------:R-:W-:Y:S01]  /*1280*/  IMAD.MOV.U32 R120, RZ, RZ, -0x800000 ;  /* 0xff800000ff787424 */ /* 0x000fe200078e00ff */
[----:B------:R-:W-:Y:S02]  /*1290*/  CS2R R82, SRZ ;  /* 0x0000000000527805 */ /* 0x000fe4000001ff00 */
[----:B------:R-:W-:Y:S04]  /*12a0*/  STL [R1+0x4], R2 ;  /* 0x0000040201007387 */ /* 0x000fe80000100800 */
[----:B----4-:R-:W-:Y:S04]  /*12b0*/  STS.U16 [R3+UR8+0x5000], R24 ;  /* 0x0050001803007988 */ /* 0x010fe80008000408 */
[----:B-----5:R0:W-:Y:S04]  /*12c0*/  STS.U16 [R3+UR8+0x6000], R28 ;  /* 0x0060001c03007988 */ /* 0x0201e80008000408 */
[----:B------:R-:W-:Y:S04]  /*12d0*/  STS.U16 [R3+UR8+0x7000], R32 ;  /* 0x0070002003007988 */ /* 0x000fe80008000408 */
[----:B------:R-:W-:Y:S01]  /*12e0*/  STS.U16 [R3+UR8+0x8000], R36 ;  /* 0x0080002403007988 */ /* 0x000fe20008000408 */
[----:B0-----:R-:W-:-:S03]  /*12f0*/  IMAD.SHL.U32 R28, R84, 0x2, RZ ;  /* 0x00000002541c7824 */ /* 0x001fc600078e00ff */
[----:B------:R-:W-:Y:S04]  /*1300*/  STS.U16 [R3+UR8+0x9000], R52 ;  /* 0x0090003403007988 */ /* 0x000fe80008000408 */
[----:B------:R-:W-:Y:S04]  /*1310*/  STS.U16 [R3+UR8+0xa000], R58 ;  /* 0x00a0003a03007988 */ /* 0x000fe80008000408 */
[----:B------:R-:W-:Y:S04]  /*1320*/  STS.U16 [R3+UR8+0xb000], R64 ;  /* 0x00b0004003007988 */ /* 0x000fe80008000408 */
[----:B------:R-:W-:Y:S04]  /*1330*/  STS.U16 [R3+UR8+0xc000], R68 ;  /* 0x00c0004403007988 */ /* 0x000fe80008000408 */
[----:B------:R-:W-:Y:S04]  /*1340*/  STS.U16 [R3+UR8+0xd000], R72 ;  /* 0x00d0004803007988 */ /* 0x000fe80008000408 */
[----:B------:R-:W-:Y:S04]  /*1350*/  STS.U16 [R3+UR8+0xe000], R76 ;  /* 0x00e0004c03007988 */ /* 0x000fe80008000408 */
[----:B------:R-:W-:Y:S04]  /*1360*/  STS.U16 [R3+UR8+0xf000], R78 ;  /* 0x00f0004e03007988 */ /* 0x000fe80008000408 */
[----:B------:R0:W-:Y:S04]  /*1370*/  STS.U16 [R0+UR8+0x1400], R9 ;  /* 0x0014000900007988 */ /* 0x0001e80008000408 */
[----:B------:R-:W-:Y:S04]  /*1380*/  STS.U16 [R0+UR8+0x400], R4 ;  /* 0x0004000400007988 */ /* 0x000fe80008000408 */
[----:B------:R-:W-:Y:S01]  /*1390*/  STS.U16 [R0+UR8+0x2400], R13 ;  /* 0x0024000d00007988 */ /* 0x000fe20008000408 */
[----:B0-----:R-:W-:-:S03]  /*13a0*/  LOP3.LUT R9, R3, 0x40, RZ, 0x3c, !PT ;  /* 0x0000004003097812 */ /* 0x001fc600078e3cff */
[----:B------:R-:W-:Y:S04]  /*13b0*/  STS.U16 [R0+UR8+0x3400], R17 ;  /* 0x0034001100007988 */ /* 0x000fe80008000408 */
        /* <DEDUP_REMOVED lines=12> */
[----:B------:R1:W-:Y:S01]  /*1480*/  STS.U16 [R9+UR8+0x800], R5 ;  /* 0x0008000509007988 */ /* 0x0003e20008000408 */
        /* <DEDUP_REMOVED lines=31> */
[----:B------:R2:W-:Y:S01]  /*1680*/  STS.U16 [R0+UR8+0xfc00], R50 ;  /* 0x00fc003200007988 */ /* 0x0005e20008000408 */
[----:B------:R-:W-:Y:S01]  /*1690*/  IMAD.MOV.U32 R3, RZ, RZ, -0x800000 ;  /* 0xff800000ff037424 */ /* 0x000fe200078e00ff */
[----:B-1----:R-:W-:-:S02]  /*16a0*/  CS2R R4, SRZ ;  /* 0x0000000000047805 */ /* 0x002fc4000001ff00 */
[----:B0-----:R-:W-:Y:S02]  /*16b0*/  CS2R R6, SRZ ;  /* 0x0000000000067805 */ /* 0x001fe4000001ff00 */
[----:B------:R-:W-:Y:S01]  /*16c0*/  CS2R R8, SRZ ;  /* 0x0000000000087805 */ /* 0x000fe2000001ff00 */
[----:B--2---:R-:W-:Y:S01]  /*16d0*/  IMAD.MOV.U32 R0, RZ, RZ, 0x3f800000 ;  /* 0x3f800000ff007424 */ /* 0x004fe200078e00ff */
[----:B------:R-:W-:Y:S02]  /*16e0*/  CS2R R10, SRZ ;  /* 0x00000000000a7805 */ /* 0x000fe4000001ff00 */
[----:B------:R-:W-:Y:S02]  /*16f0*/  CS2R R12, SRZ ;  /* 0x00000000000c7805 */ /* 0x000fe4000001ff00 */
[----:B------:R-:W-:Y:S02]  /*1700*/  CS2R R14, SRZ ;  /* 0x00000000000e7805 */ /* 0x000fe4000001ff00 */
[----:B------:R-:W-:Y:S01]  /*1710*/  CS2R R16, SRZ ;  /* 0x0000000000107805 */ /* 0x000fe2000001ff00 */
[----:B------:R0:W-:Y:S01]  /*1720*/  STL [R1], R0 ;  /* 0x0000000001007387 */ /* 0x0001e20000100800 */
[----:B------:R-:W-:-:S02]  /*1730*/  CS2R R18, SRZ ;  /* 0x0000000000127805 */ /* 0x000fc4000001ff00 */
[----:B------:R-:W-:Y:S02]  /*1740*/  CS2R R20, SRZ ;  /* 0x0000000000147805 */ /* 0x000fe4000001ff00 */
[----:B------:R-:W-:Y:S02]  /*1750*/  CS2R R22, SRZ ;  /* 0x0000000000167805 */ /* 0x000fe4000001ff00 */
[----:B------:R-:W-:Y:S02]  /*1760*/  CS2R R76, SRZ ;  /* 0x00000000004c7805 */ /* 0x000fe4000001ff00 */
[----:B------:R-:W-:Y:S02]  /*1770*/  CS2R R78, SRZ ;  /* 0x00000000004e7805 */ /* 0x000fe4000001ff00 */
[----:B------:R-:W-:Y:S02]  /*1780*/  CS2R R72, SRZ ;  /* 0x0000000000487805 */ /* 0x000fe4000001ff00 */
        /* <DEDUP_REMOVED lines=17> */
[C---:B0-----:R-:W-:Y:S02]  /*18a0*/  LOP3.LUT R0, R84.reuse, 0x1ff, RZ, 0xc0, !PT ;  /* 0x000001ff54007812 */ /* 0x041fe400078ec0ff */
[----:B------:R-:W-:-:S02]  /*18b0*/  LOP3.LUT R31, R84, 0x7, RZ, 0xc0, !PT ;  /* 0x00000007541f7812 */ /* 0x000fc400078ec0ff */
[----:B------:R-:W-:Y:S01]  /*18c0*/  SHF.L.U32 R29, R84, 0x3, RZ ;  /* 0x00000003541d7819 */ /* 0x000fe200000006ff */
[----:B------:R-:W-:Y:S06]  /*18d0*/  BRA.U !UP0, `(.L_x_0) ;  /* 0x0000002908247547 */ /* 0x000fec000b800000 */
[----:B------:R-:W0:Y:S01]  /*18e0*/  LDCU.64 UR12, c[0x0][0x3d0] ;  /* 0x00007a00ff0c77ac */ /* 0x000e220008000a00 */
[----:B------:R-:W-:Y:S01]  /*18f0*/  LOP3.LUT R2, R84, 0x1e0, RZ, 0xc0, !PT ;  /* 0x000001e054027812 */ /* 0x000fe200078ec0ff */
[----:B------:R-:W-:Y:S01]  /*1900*/  IMAD.SHL.U32 R4, R0, 0x2, RZ ;  /* 0x0000000200047824 */ /* 0x000fe200078e00ff */
[----:B------:R-:W-:Y:S01]  /*1910*/  SHF.R.U32.HI R3, RZ, 0x2, R84 ;  /* 0x00000002ff037819 */ /* 0x000fe20000011654 */
[----:B------:R-:W1:Y:S01]  /*1920*/  LDCU.64 UR10, c[0x0][0x3c0] ;  /* 0x00007800ff0a77ac */ /* 0x000e620008000a00 */
[----:B------:R-:W-:Y:S01]  /*1930*/  SHF.R.U32.HI R2, RZ, 0x1, R2 ;  /* 0x00000001ff027819 */ /* 0x000fe20000011602 */
[----:B------:R-:W-:Y:S01]  /*1940*/  IMAD R6, R31, 0x210, RZ ;  /* 0x000002101f067824 */ /* 0x000fe200078e02ff */
[----:B------:R-:W-:Y:S01]  /*1950*/  SGXT.U32 R3, R3, 0x3 ;  /* 0x000000030303781a */ /* 0x000fe20000000000 */
[----:B------:R-:W2:Y:S01]  /*1960*/  LDCU UR5, c[0x0][0x3c8] ;  /* 0x00007900ff0577ac */ /* 0x000ea20008000800 */
[----:B------:R-:W-:Y:S01]  /*1970*/  LOP3.LUT R5, R28, 0x10, RZ, 0xc0, !PT ;  /* 0x000000101c057812 */ /* 0x000fe200078ec0ff */
[----:B------:R-:W3:Y:S01]  /*1980*/  LDC R20, c[0x0][0x3d8] ;  /* 0x0000f600ff147b82 */ /* 0x000ee20000000800 */
[----:B------:R-:W-:Y:S01]  /*1990*/  LOP3.LUT R0, R84, 0x180, RZ, 0xc0, !PT ;  /* 0x0000018054007812 */ /* 0x000fe200078ec0ff */
[----:B------:R-:W4:Y:S01]  /*19a0*/  LDCU.64 UR20, c[0x0][0x390] ;  /* 0x00007200ff1477ac */ /* 0x000f220008000a00 */
[----:B------:R-:W-:Y:S01]  /*19b0*/  LOP3.LUT R2, R2, UR4, R3, 0xfe, !PT ;  /* 0x0000000402027c12 */ /* 0x000fe2000f8efe03 */
[----:B------:R-:W-:Y:S01]  /*19c0*/  IMAD R7, R31, 0x110, RZ ;  /* 0x000001101f077824 */ /* 0x000fe200078e02ff */
[----:B------:R-:W-:Y:S01]  /*19d0*/  LOP3.LUT R5, R5, 0x1e0, R84, 0xf8, !PT ;  /* 0x000001e005057812 */ /* 0x000fe200078ef854 */
[----:B------:R-:W5:Y:S01]  /*19e0*/  LDCU.64 UR18, c[0x0][0x388] ;  /* 0x00007100ff1277ac */ /* 0x000f620008000a00 */
[----:B------:R-:W-:Y:S01]  /*19f0*/  SHF.R.U32.HI R3, RZ, 0x3, R0 ;  /* 0x00000003ff037819 */ /* 0x000fe20000011600 */
[----:B------:R-:W-:Y:S01]  /*1a00*/  IMAD.MOV.U32 R108, RZ, RZ, -0x800000 ;  /* 0xff800000ff6c7424 */ /* 0x000fe200078e00ff */
[----:B------:R-:W-:Y:S01]  /*1a10*/  LOP3.LUT R8, R6, R5, RZ, 0x3c, !PT ;  /* 0x0000000506087212 */ /* 0x000fe200078e3cff */
[----:B------:R-:W-:Y:S01]  /*1a20*/  IMAD.SHL.U32 R6, R84, 0x100, RZ ;  /* 0x0000010054067824 */ /* 0x000fe200078e00ff */
[----:B------:R-:W-:Y:S01]  /*1a30*/  LOP3.LUT R30, R4, R3, RZ, 0x3c, !PT ;  /* 0x00000003041e7212 */ /* 0x000fe200078e3cff */
[----:B0-----:R-:W-:Y:S01]  /*1a40*/  UIMAD UR6, UR9, UR12, URZ ;  /* 0x0000000c090672a4 */ /* 0x001fe2000f8e02ff */
[----:B------:R-:W-:Y:S01]  /*1a50*/  SHF.R.U32.HI R121, RZ, 0x2, R84 ;  /* 0x00000002ff797819 */ /* 0x000fe20000011654 */
[----:B-1----:R-:W-:Y:S01]  /*1a60*/  UIMAD UR4, UR9, UR10, URZ ;  /* 0x0000000a090472a4 */ /* 0x002fe2000f8e02ff */
[C---:B------:R-:W-:Y:S01]  /*1a70*/  LOP3.LUT R3, R84.reuse, 0x7f, RZ, 0xc0, !PT ;  /* 0x0000007f54037812 */ /* 0x040fe200078ec0ff */
[----:B------:R-:W-:Y:S01]  /*1a80*/  USHF.L.U32 UR7, UR6, 0x1, URZ ;  /* 0x0000000106077899 */ /* 0x000fe200080006ff */
[----:B------:R-:W-:Y:S01]  /*1a90*/  LOP3.LUT R5, R84, 0x1f, RZ, 0xc0, !PT ;  /* 0x0000001f54057812 */ /* 0x000fe200078ec0ff */
[----:B------:R-:W-:Y:S01]  /*1aa0*/  IMAD.U32 R15, RZ, RZ, UR11 ;  /* 0x0000000bff0f7e24 */ /* 0x000fe2000f8e00ff */
[----:B------:R-:W-:Y:S01]  /*1ab0*/  LOP3.LUT R121, R4, 0x30, R121, 0x78, !PT ;  /* 0x0000003004797812 */ /* 0x000fe200078e7879 */
[----:B--2---:R-:W-:Y:S01]  /*1ac0*/  IMAD R4, R3, UR5, RZ ;  /* 0x0000000503047c24 */ /* 0x004fe2000f8e02ff */
[----:B------:R-:W-:Y:S01]  /*1ad0*/  LOP3.LUT R125, R6, 0x1000, RZ, 0xc0, !PT ;  /* 0x00001000067d7812 */ /* 0x000fe200078ec0ff */
[----:B------:R-:W-:Y:S01]  /*1ae0*/  IMAD R6, R5, UR13, RZ ;  /* 0x0000000d05067c24 */ /* 0x000fe2000f8e02ff */
[----:B------:R-:W-:Y:S01]  /*1af0*/  USHF.L.U32 UR5, UR4, 0x1, URZ ;  /* 0x0000000104057899 */ /* 0x000fe200080006ff */
[----:B------:R-:W-:Y:S01]  /*1b00*/  LOP3.LUT R122, R7, 0x30, R28, 0x78, !PT ;  /* 0x00000030077a7812 */ /* 0x000fe200078e781c */
[----:B------:R-:W-:Y:S01]  /*1b10*/  IMAD.SHL.U32 R3, R4, 0x2, RZ ;  /* 0x0000000204037824 */ /* 0x000fe200078e00ff */
[----:B------:R-:W-:Y:S01]  /*1b20*/  IADD3 R125, PT, PT, R8, UR8, R125 ;  /* 0x00000008087d7c10 */ /* 0x000fe2000fffe07d */
[----:B------:R-:W-:Y:S01]  /*1b30*/  IMAD.SHL.U32 R5, R6, 0x2, RZ ;  /* 0x0000000206057824 */ /* 0x000fe200078e00ff */
[----:B------:R-:W-:Y:S01]  /*1b40*/  SHF.R.U32.HI R7, RZ, 0x7, R84 ;  /* 0x00000007ff077819 */ /* 0x000fe20000011654 */
[----:B------:R-:W-:Y:S01]  /*1b50*/  IMAD.U32 R8, RZ, RZ, UR7 ;  /* 0x00000007ff087e24 */ /* 0x000fe2000f8e00ff */
[----:B------:R-:W-:Y:S01]  /*1b60*/  UIMAD.WIDE UR6, UR6, 0x2, URZ ;  /* 0x00000002060678a5 */ /* 0x000fe2000f8e02ff */
[----:B------:R-:W-:Y:S01]  /*1b70*/  IMAD.U32 R16, RZ, RZ, UR5 ;  /* 0x00000005ff107e24 */ /* 0x000fe2000f8e00ff */
[----:B------:R-:W-:Y:S01]  /*1b80*/  UIMAD.WIDE UR4, UR4, 0x2, URZ ;  /* 0x00000002040478a5 */ /* 0x000fe2000f8e02ff */
[----:B------:R-:W-:Y:S01]  /*1b90*/  IMAD.HI R4, R4, 0x2, RZ ;  /* 0x0000000204047827 */ /* 0x000fe200078e02ff */
[----:B----4-:R-:W-:-:S02]  /*1ba0*/  IADD3 R13, P2, P3, R5, UR20, R8 ;  /* 0x00000014050d7c10 */ /* 0x010fc4000fb5e008 */
[----:B------:R-:W-:Y:S02]  /*1bb0*/  CS2R R80, SRZ ;  /* 0x0000000000507805 */ /* 0x000fe4000001ff00 */
[----:B------:R-:W-:Y:S01]  /*1bc0*/  SGXT.U32 R5, R7, 0x2 ;  /* 0x000000020705781a */ /* 0x000fe20000000000 */
[----:B------:R-:W-:Y:S01]  /*1bd0*/  IMAD.U32 R8, RZ, RZ, UR11 ;  /* 0x0000000bff087e24 */ /* 0x000fe2000f8e00ff */
[----:B-----5:R-:W-:Y:S01]  /*1be0*/  IADD3 R16, P0, P1, R3, UR18, R16 ;  /* 0x0000001203107c10 */ /* 0x020fe2000f91e010 */
[----:B------:R-:W-:Y:S01]  /*1bf0*/  IMAD.HI R6, R6, 0x2, RZ ;  /* 0x0000000206067827 */ /* 0x000fe200078e02ff */
[----:B------:R-:W-:Y:S02]  /*1c00*/  SHF.R.U32.HI R3, RZ, 0x5, R84 ;  /* 0x00000005ff037819 */ /* 0x000fe40000011654 */
[----:B------:R-:W-:Y:S02]  /*1c10*/  CS2R R82, SRZ ;  /* 0x0000000000527805 */ /* 0x000fe4000001ff00 */
[----:B------:R-:W-:Y:S01]  /*1c20*/  MOV R7, UR5 ;  /* 0x0000000500077c02 */ /* 0x000fe20008000f00 */
[----:B------:R-:W-:Y:S01]  /*1c30*/  IMAD R5, R5, UR11, RZ ;  /* 0x0000000b05057c24 */ /* 0x000fe2000f8e02ff */
[----:B------:R-:W-:Y:S01]  /*1c40*/  SGXT.U32 R3, R3, 0x4 ;  /* 0x000000040303781a */ /* 0x000fe20000000000 */
[----:B------:R-:W-:Y:S01]  /*1c50*/  IMAD.U32 R9, RZ, RZ, UR7 ;  /* 0x00000007ff097e24 */ /* 0x000fe2000f8e00ff */
[----:B------:R-:W-:Y:S01]  /*1c60*/  IADD3.X R18, PT, PT, R4, UR19, R7, P0, P1 ;  /* 0x0000001304127c10 */ /* 0x000fe200087e2407 */
[----:B------:R-:W-:Y:S01]  /*1c70*/  IMAD.U32 R7, RZ, RZ, UR11 ;  /* 0x0000000bff077e24 */ /* 0x000fe2000f8e00ff */
[----:B------:R-:W-:Y:S01]  /*1c80*/  LOP3.LUT R29, R29, 0x30, RZ, 0xc0, !PT ;  /* 0x000000301d1d7812 */ /* 0x000fe200078ec0ff */
[----:B------:R-:W-:Y:S01]  /*1c90*/  IMAD R4, R8, 0x4, R5 ;  /* 0x0000000408047824 */ /* 0x000fe200078e0205 */
[----:B------:R-:W-:Y:S01]  /*1ca0*/  IADD3.X R14, PT, PT, R6, UR21, R9, P2, P3 ;  /* 0x00000015060e7c10 */ /* 0x000fe200097e6409 */
[----:B---3--:R-:W-:Y:S01]  /*1cb0*/  IMAD R9, R3, R20, RZ ;  /* 0x0000001403097224 */ /* 0x008fe200078e02ff */
[----:B------:R-:W-:Y:S01]  /*1cc0*/  LEA R24, P0, R5, R16, 0x1 ;  /* 0x0000001005187211 */ /* 0x000fe200078008ff */
[----:B------:R-:W-:Y:S01]  /*1cd0*/  IMAD.U32 R6, RZ, RZ, UR11 ;  /* 0x0000000bff067e24 */ /* 0x000fe2000f8e00ff */
[----:B------:R-:W-:Y:S01]  /*1ce0*/  MOV R22, UR11 ;  /* 0x0000000b00167c02 */ /* 0x000fe20008000f00 */
[----:B------:R-:W-:Y:S01]  /*1cf0*/  IMAD R3, R7, 0x4, R4 ;  /* 0x0000000407037824 */ /* 0x000fe200078e0204 */
[----:B------:R-:W-:Y:S01]  /*1d00*/  LEA.HI.X.SX32 R25, R5, R18, 0x1, P0 ;  /* 0x0000001205197211 */ /* 0x000fe200000f0eff */
[----:B------:R-:W-:Y:S01]  /*1d10*/  IMAD R29, R31, 0x40, R29 ;  /* 0x000000401f1d7824 */ /* 0x000fe200078e021d */
[----:B------:R-:W-:Y:S01]  /*1d20*/  CS2R R76, SRZ ;  /* 0x00000000004c7805 */ /* 0x000fe2000001ff00 */
[----:B------:R-:W-:Y:S01]  /*1d30*/  IMAD R6, R6, 0x4, R3 ;  /* 0x0000000406067824 */ /* 0x000fe200078e0203 */
[-C--:B------:R-:W-:Y:S01]  /*1d40*/  LEA R26, P2, R3, R16.reuse, 0x1 ;  /* 0x00000010031a7211 */ /* 0x080fe200078408ff */
[----:B------:R0:W-:Y:S01]  /*1d50*/  STL.64 [R1+0x80], R24 ;  /* 0x0000801801007387 */ /* 0x0001e20000100a00 */
[----:B------:R-:W-:Y:S01]  /*1d60*/  LOP3.LUT R0, R29, 0x30, R28, 0x78, !PT ;  /* 0x000000301d007812 */ /* 0x000fe200078e781c */
[----:B------:R-:W-:Y:S01]  /*1d70*/  IMAD R7, R7, 0x4, R6 ;  /* 0x0000000407077824 */ /* 0x000fe200078e0206 */
[----:B------:R-:W-:Y:S01]  /*1d80*/  LEA R28, P1, R4, R16, 0x1 ;  /* 0x00000010041c7211 */ /* 0x000fe200078208ff */
[----:B------:R-:W-:Y:S01]  /*1d90*/  IMAD R10, R20, 0x10, R9 ;  /* 0x00000010140a7824 */ /* 0x000fe200078e0209 */
[-C--:B------:R-:W-:Y:S01]  /*1da0*/  LEA.HI.X.SX32 R27, R3, R18.reuse, 0x1, P2 ;  /* 0x00000012031b7211 */ /* 0x080fe200010f0eff */
[----:B------:R-:W-:Y:S01]  /*1db0*/  IMAD R8, R8, 0x4, R7 ;  /* 0x0000000408087824 */ /* 0x000fe200078e0207 */
[----:B------:R-:W-:Y:S01]  /*1dc0*/  LEA.HI.X.SX32 R29, R4, R18, 0x1, P1 ;  /* 0x00000012041d7211 */ /* 0x000fe200008f0eff */
[----:B------:R-:W-:Y:S01]  /*1dd0*/  IMAD R11, R20, 0x10, R10 ;  /* 0x00000010140b7824 */ /* 0x000fe200078e020a */
[----:B------:R-:W-:Y:S01]  /*1de0*/  CS2R R78, SRZ ;  /* 0x00000000004e7805 */ /* 0x000fe2000001ff00 */
[----:B------:R-:W-:Y:S01]  /*1df0*/  IMAD R5, R15, 0x4, R8 ;  /* 0x000000040f057824 */ /* 0x000fe200078e0208 */
[----:B------:R-:W-:-:S02]  /*1e00*/  CS2R R72, SRZ ;  /* 0x0000000000487805 */ /* 0x000fc4000001ff00 */
[----:B0-----:R-:W-:Y:S01]  /*1e10*/  LEA R24, P0, R6, R16, 0x1 ;  /* 0x0000001006187211 */ /* 0x001fe200078008ff */
[----:B------:R0:W-:Y:S01]  /*1e20*/  STL.64 [R1+0x78], R28 ;  /* 0x0000781c01007387 */ /* 0x0001e20000100a00 */
[----:B------:R-:W-:Y:S01]  /*1e30*/  IMAD R3, R22, 0x4, R5 ;  /* 0x0000000416037824 */ /* 0x000fe200078e0205 */
[----:B------:R-:W-:Y:S02]  /*1e40*/  CS2R R74, SRZ ;  /* 0x00000000004a7805 */ /* 0x000fe4000001ff00 */
[----:B------:R-:W-:Y:S01]  /*1e50*/  LEA.HI.X.SX32 R25, R6, R18, 0x1, P0 ;  /* 0x0000001206197211 */ /* 0x000fe200000f0eff */
[----:B------:R1:W-:Y:S01]  /*1e60*/  STL.64 [R1+0x70], R26 ;  /* 0x0000701a01007387 */ /* 0x0003e20000100a00 */
[C---:B------:R-:W-:Y:S01]  /*1e70*/  LEA R32, P0, R7.reuse, R16, 0x1 ;  /* 0x0000001007207211 */ /* 0x040fe200078008ff */
[----:B------:R-:W-:Y:S01]  /*1e80*/  IMAD R12, R20, 0x10, R11 ;  /* 0x00000010140c7824 */ /* 0x000fe200078e020b */
[----:B------:R-:W-:Y:S01]  /*1e90*/  CS2R R68, SRZ ;  /* 0x0000000000447805 */ /* 0x000fe2000001ff00 */
[----:B------:R2:W-:Y:S01]  /*1ea0*/  STL.64 [R1+0x68], R24 ;  /* 0x0000681801007387 */ /* 0x0005e20000100a00 */
[----:B------:R-:W-:Y:S01]  /*1eb0*/  LEA.HI.X.SX32 R33, R7, R18, 0x1, P0 ;  /* 0x0000001207217211 */ /* 0x000fe200000f0eff */
[----:B------:R-:W-:Y:S01]  /*1ec0*/  IMAD.MOV.U32 R109, RZ, RZ, -0x800000 ;  /* 0xff800000ff6d7424 */ /* 0x000fe200078e00ff */
[----:B------:R-:W-:-:S02]  /*1ed0*/  LEA R6, P0, R9, R13, 0x1 ;  /* 0x0000000d09067211 */ /* 0x000fc400078008ff */
[----:B------:R-:W-:Y:S02]  /*1ee0*/  CS2R R70, SRZ ;  /* 0x0000000000467805 */ /* 0x000fe4000001ff00 */
[----:B0-----:R-:W-:Y:S01]  /*1ef0*/  LEA R28, P1, R8, R16, 0x1 ;  /* 0x00000010081c7211 */ /* 0x001fe200078208ff */
[----:B------:R-:W-:Y:S01]  /*1f00*/  STL.64 [R1+0x60], R32 ;  /* 0x0000602001007387 */ /* 0x000fe20000100a00 */
[----:B------:R-:W-:Y:S02]  /*1f10*/  LEA.HI.X.SX32 R7, R9, R14, 0x1, P0 ;  /* 0x0000000e09077211 */ /* 0x000fe400000f0eff */
[----:B------:R-:W-:Y:S02]  /*1f20*/  CS2R R64, SRZ ;  /* 0x0000000000407805 */ /* 0x000fe4000001ff00 */
[----:B-1----:R-:W-:Y:S02]  /*1f30*/  LEA R26, P2, R5, R16, 0x1 ;  /* 0x00000010051a7211 */ /* 0x002fe400078408ff */
[----:B------:R-:W-:-:S02]  /*1f40*/  CS2R R66, SRZ ;  /* 0x0000000000427805 */ /* 0x000fc4000001ff00 */
[----:B------:R-:W-:Y:S02]  /*1f50*/  LEA.HI.X.SX32 R29, R8, R18, 0x1, P1 ;  /* 0x00000012081d7211 */ /* 0x000fe400008f0eff */
[----:B------:R-:W-:Y:S02]  /*1f60*/  CS2R R60, SRZ ;  /* 0x00000000003c7805 */ /* 0x000fe4000001ff00 */
[----:B--2---:R-:W-:Y:S02]  /*1f70*/  LEA R24, P3, R3, R16, 0x1 ;  /* 0x0000001003187211 */ /* 0x004fe400078608ff */
[----:B------:R-:W-:Y:S02]  /*1f80*/  CS2R R62, SRZ ;  /* 0x00000000003e7805 */ /* 0x000fe4000001ff00 */
[-C--:B------:R-:W-:Y:S01]  /*1f90*/  LEA.HI.X.SX32 R27, R5, R18.reuse, 0x1, P2 ;  /* 0x00000012051b7211 */ /* 0x080fe200010f0eff */
[----:B------:R-:W-:Y:S01]  /*1fa0*/  STL.64 [R1+0x58], R28 ;  /* 0x0000581c01007387 */ /* 0x000fe20000100a00 */
[----:B------:R-:W-:Y:S01]  /*1fb0*/  LEA.HI.X.SX32 R25, R3, R18, 0x1, P3 ;  /* 0x0000001203197211 */ /* 0x000fe200018f0eff */
[----:B------:R-:W-:Y:S01]  /*1fc0*/  IMAD R3, R20, 0x10, R12 ;  /* 0x0000001014037824 */ /* 0x000fe200078e020c */
[-C--:B------:R-:W-:Y:S01]  /*1fd0*/  LEA R22, P1, R10, R13.reuse, 0x1 ;  /* 0x0000000d0a167211 */ /* 0x080fe200078208ff */
[----:B------:R-:W-:Y:S01]  /*1fe0*/  STL.64 [R1+0x50], R26 ;  /* 0x0000501a01007387 */ /* 0x000fe20000100a00 */
[C---:B------:R-:W-:Y:S01]  /*1ff0*/  LEA R16, P2, R11.reuse, R13, 0x1 ;  /* 0x0000000d0b107211 */ /* 0x040fe200078408ff */
[----:B------:R-:W-:Y:S01]  /*2000*/  IMAD R4, R20, 0x10, R3 ;  /* 0x0000001014047824 */ /* 0x000fe200078e0203 */
[-C--:B------:R-:W-:Y:S01]  /*2010*/  LEA.HI.X.SX32 R23, R10, R14.reuse, 0x1, P1 ;  /* 0x0000000e0a177211 */ /* 0x080fe200008f0eff */
[----:B------:R0:W-:Y:S01]  /*2020*/  STL.64 [R1+0x48], R24 ;  /* 0x0000481801007387 */ /* 0x0001e20000100a00 */
[----:B------:R-:W-:-:S02]  /*2030*/  LEA.HI.X.SX32 R17, R11, R14, 0x1, P2 ;  /* 0x0000000e0b117211 */ /* 0x000fc400010f0eff */
[----:B------:R-:W-:Y:S02]  /*2040*/  CS2R R56, SRZ ;  /* 0x0000000000387805 */ /* 0x000fe4000001ff00 */
[----:B------:R-:W-:Y:S01]  /*2050*/  LEA R5, R20, R4, 0x4 ;  /* 0x0000000414057211 */ /* 0x000fe200078e20ff */
[----:B------:R1:W-:Y:S01]  /*2060*/  STL.64 [R1+0x40], R6 ;  /* 0x0000400601007387 */ /* 0x0003e20000100a00 */
[----:B------:R-:W-:Y:S02]  /*2070*/  CS2R R58, SRZ ;  /* 0x00000000003a7805 */ /* 0x000fe4000001ff00 */
[----:B------:R-:W-:Y:S02]  /*2080*/  CS2R R52, SRZ ;  /* 0x0000000000347805 */ /* 0x000fe4000001ff00 */
[----:B------:R-:W-:Y:S02]  /*2090*/  LEA R10, P2, R5, R13, 0x1 ;  /* 0x0000000d050a7211 */ /* 0x000fe400078408ff */
[----:B------:R-:W-:-:S02]  /*20a0*/  CS2R R54, SRZ ;  /* 0x0000000000367805 */ /* 0x000fc4000001ff00 */
[----:B------:R-:W-:Y:S02]  /*20b0*/  CS2R R48, SRZ ;  /* 0x0000000000307805 */ /* 0x000fe4000001ff00 */
[----:B------:R-:W-:Y:S02]  /*20c0*/  CS2R R50, SRZ ;  /* 0x0000000000327805 */ /* 0x000fe4000001ff00 */
[----:B------:R-:W-:Y:S02]  /*20d0*/  LEA.HI.X.SX32 R11, R5, R14, 0x1, P2 ;  /* 0x0000000e050b7211 */ /* 0x000fe400010f0eff */
[----:B------:R-:W-:Y:S02]  /*20e0*/  CS2R R44, SRZ ;  /* 0x00000000002c7805 */ /* 0x000fe4000001ff00 */
[----:B------:R-:W-:Y:S02]  /*20f0*/  CS2R R46, SRZ ;  /* 0x00000000002e7805 */ /* 0x000fe4000001ff00 */
[----:B0-----:R-:W-:-:S02]  /*2100*/  CS2R R24, SRZ ;  /* 0x0000000000187805 */ /* 0x001fc4000001ff00 */
[----:B------:R-:W-:Y:S02]  /*2110*/  CS2R R26, SRZ ;  /* 0x00000000001a7805 */ /* 0x000fe4000001ff00 */
[-C--:B-1----:R-:W-:Y:S01]  /*2120*/  LEA R6, P0, R12, R13.reuse, 0x1 ;  /* 0x0000000d0c067211 */ /* 0x082fe200078008ff */
[----:B------:R-:W-:Y:S01]  /*2130*/  UMOV UR6, URZ ;  /* 0x000000ff00067c82 */ /* 0x000fe20008000000 */
[----:B------:R-:W-:Y:S01]  /*2140*/  LOP3.LUT R122, R122, 0x40, RZ, 0x3c, !PT ;  /* 0x000000407a7a7812 */ /* 0x000fe200078e3cff */
[----:B------:R-:W-:Y:S01]  /*2150*/  UMOV UR7, URZ ;  /* 0x000000ff00077c82 */ /* 0x000fe20008000000 */
[----:B------:R-:W-:Y:S01]  /*2160*/  LEA.HI.X.SX32 R7, R12, R14, 0x1, P0 ;  /* 0x0000000e0c077211 */ /* 0x000fe200000f0eff */
[----:B------:R-:W0:Y:S01]  /*2170*/  LDCU UR10, c[0x0][0x3a8] ;  /* 0x00007500ff0a77ac */ /* 0x000e220008000800 */
[----:B------:R-:W-:-:S03]  /*2180*/  LEA R18, P0, R3, R13, 0x1 ;  /* 0x0000000d03127211 */ /* 0x000fc600078008ff */
[----:B------:R1:W-:Y:S01]  /*2190*/  STL.64 [R1+0x28], R6 ;  /* 0x0000280601007387 */ /* 0x0003e20000100a00 */
[----:B------:R-:W-:Y:S01]  /*21a0*/  LEA.HI.X.SX32 R19, R3, R14, 0x1, P0 ;  /* 0x0000000e03137211 */ /* 0x000fe200000f0eff */
[----:B------:R-:W-:Y:S01]  /*21b0*/  IMAD.MOV.U32 R3, RZ, RZ, 0x3f800000 ;  /* 0x3f800000ff037424 */ /* 0x000fe200078e00ff */
[----:B------:R-:W-:Y:S01]  /*21c0*/  UMOV UR4, URZ ;  /* 0x000000ff00047c82 */ /* 0x000fe20008000000 */
[----:B------:R2:W-:Y:S01]  /*21d0*/  STL.64 [R1+0x38], R22 ;  /* 0x0000381601007387 */ /* 0x0005e20000100a00 */
[----:B------:R-:W-:-:S03]  /*21e0*/  UMOV UR5, URZ ;  /* 0x000000ff00057c82 */ /* 0x000fc60008000000 */
[----:B------:R3:W-:Y:S01]  /*21f0*/  STL.64 [R1+0x30], R16 ;  /* 0x0000301001007387 */ /* 0x0007e20000100a00 */
[----:B-1----:R-:W-:-:S03]  /*2200*/  IMAD R6, R20, 0x10, R5 ;  /* 0x0000001014067824 */ /* 0x002fc600078e0205 */
[----:B------:R1:W-:Y:S01]  /*2210*/  STL.64 [R1+0x20], R18 ;  /* 0x0000201201007387 */ /* 0x0003e20000100a00 */
[----:B------:R-:W-:Y:S02]  /*2220*/  CS2R R20, SRZ ;  /* 0x0000000000147805 */ /* 0x000fe4000001ff00 */
[----:B--2---:R-:W-:Y:S02]  /*2230*/  CS2R R22, SRZ ;  /* 0x0000000000167805 */ /* 0x004fe4000001ff00 */
[-C--:B------:R-:W-:Y:S02]  /*2240*/  LEA R8, P3, R6, R13.reuse, 0x1 ;  /* 0x0000000d06087211 */ /* 0x080fe400078608ff */
[----:B---3--:R-:W-:Y:S02]  /*2250*/  LEA R16, P1, R4, R13, 0x1 ;  /* 0x0000000d04107211 */ /* 0x008fe400078208ff */
[----:B------:R-:W-:Y:S02]  /*2260*/  CS2R R12, SRZ ;  /* 0x00000000000c7805 */ /* 0x000fe4000001ff00 */
[----:B------:R-:W-:-:S02]  /*2270*/  LEA.HI.X.SX32 R9, R6, R14, 0x1, P3 ;  /* 0x0000000e06097211 */ /* 0x000fc400018f0eff */
[----:B------:R-:W-:Y:S02]  /*2280*/  CS2R R6, SRZ ;  /* 0x0000000000067805 */ /* 0x000fe4000001ff00 */
[----:B------:R-:W-:Y:S02]  /*2290*/  LEA.HI.X.SX32 R17, R4, R14, 0x1, P1 ;  /* 0x0000000e04117211 */ /* 0x000fe400008f0eff */
[----:B------:R-:W-:Y:S02]  /*22a0*/  CS2R R4, SRZ ;  /* 0x0000000000047805 */ /* 0x000fe4000001ff00 */
[----:B------:R-:W-:Y:S02]  /*22b0*/  CS2R R14, SRZ ;  /* 0x00000000000e7805 */ /* 0x000fe4000001ff00 */
[----:B-1----:R-:W-:Y:S01]  /*22c0*/  CS2R R18, SRZ ;  /* 0x0000000000127805 */ /* 0x002fe2000001ff00 */
[----:B------:R1:W-:Y:S04]  /*22d0*/  STL.64 [R1+0x18], R16 ;  /* 0x0000181001007387 */ /* 0x0003e80000100a00 */
[----:B------:R2:W-:Y:S04]  /*22e0*/  STL.64 [R1+0x10], R10 ;  /* 0x0000100a01007387 */ /* 0x0005e80000100a00 */
[----:B------:R3:W-:Y:S04]  /*22f0*/  STL.64 [R1+0x8], R8 ;  /* 0x0000080801007387 */ /* 0x0007e80000100a00 */
[----:B------:R-:W-:Y:S01]  /*2300*/  STL [R1+0x4], R3 ;  /* 0x0000040301007387 */ /* 0x000fe20000100800 */
[----:B-1----:R-:W-:-:S03]  /*2310*/  CS2R R16, SRZ ;  /* 0x0000000000107805 */ /* 0x002fc6000001ff00 */
[----:B------:R1:W-:Y:S01]  /*2320*/  STL [R1], R3 ;  /* 0x0000000301007387 */ /* 0x0003e20000100800 */
[----:B--2---:R-:W-:Y:S02]  /*2330*/  CS2R R10, SRZ ;  /* 0x00000000000a7805 */ /* 0x004fe4000001ff00 */
[----:B---3--:R-:W-:Y:S02]  /*2340*/  CS2R R8, SRZ ;  /* 0x0000000000087805 */ /* 0x008fe4000001ff00 */
[----:B01----:R-:W-:-:S07]  /*2350*/  LOP3.LUT R3, R30, 0x40, RZ, 0x3c, !PT ;  /* 0x000000401e037812 */ /* 0x003fce00078e3cff */
.L_x_1:
[----:B------:R-:W2:Y:S04]  /*2360*/  LDL.64 R36, [R1+0x70] ;  /* 0x0000700001247983 */ /* 0x000ea80000100a00 */
[----:B------:R-:W3:Y:S04]  /*2370*/  LDL.64 R34, [R1+0x78] ;  /* 0x0000780001227983 */ /* 0x000ee80000100a00 */
[----:B------:R-:W4:Y:S04]  /*2380*/  LDL.64 R40, [R1+0x60] ;  /* 0x0000600001287983 */ /* 0x000f280000100a00 */
[----:B------:R-:W5:Y:S04]  /*2390*/  LDL.64 R42, [R1+0x80] ;  /* 0x00008000012a7983 */ /* 0x000f680000100a00 */
[----:B------:R-:W5:Y:S04]  /*23a0*/  LDL.64 R38, [R1+0x68] ;  /* 0x0000680001267983 */ /* 0x000f680000100a00 */
[----:B------:R-:W5:Y:S04]  /*23b0*/  LDL.64 R86, [R1+0x50] ;  /* 0x0000500001567983 */ /* 0x000f680000100a00 */
[----:B------:R-:W5:Y:S04]  /*23c0*/  LDL.64 R88, [R1+0x58] ;  /* 0x0000580001587983 */ /* 0x000f680000100a00 */
[----:B------:R-:W5:Y:S01]  /*23d0*/  LDL.64 R84, [R1+0x48] ;  /* 0x0000480001547983 */ /* 0x000f620000100a00 */
[----:B------:R-:W-:-:S02]  /*23e0*/  IMAD.U32 R32, RZ, RZ, UR4 ;  /* 0x00000004ff207e24 */ /* 0x000fc4000f8e00ff */
[----:B------:R-:W-:Y:S02]  /*23f0*/  IMAD.U32 R30, RZ, RZ, UR4 ;  /* 0x00000004ff1e7e24 */ /* 0x000fe4000f8e00ff */
[----:B------:R-:W-:Y:S01]  /*2400*/  IMAD.U32 R28, RZ, RZ, UR4 ;  /* 0x00000004ff1c7e24 */ /* 0x000fe2000f8e00ff */
[----:B------:R-:W0:Y:S01]  /*2410*/  S2R R3, SR_TID.X ;  /* 0x0000000000037919 */ /* 0x000e220000002100 */
[----:B------:R-:W1:Y:S01]  /*2420*/  S2R R111, SR_TID.X ;  /* 0x00000000006f7919 */ /* 0x000e620000002100 */
[----:B------:R-:W5:Y:S04]  /*2430*/  LDL.64 R114, [R1+0x20] ;  /* 0x0000200001727983 */ /* 0x000f680000100a00 */
[----:B------:R-:W5:Y:S04]  /*2440*/  LDL.64 R112, [R1+0x18] ;  /* 0x0000180001707983 */ /* 0x000f680000100a00 */
[----:B------:R-:W5:Y:S04]  /*2450*/  LDL.64 R118, [R1+0x30] ;  /* 0x0000300001767983 */ /* 0x000f680000100a00 */
[----:B------:R-:W5:Y:S01]  /*2460*/  LDL.64 R116, [R1+0x28] ;  /* 0x0000280001747983 */ /* 0x000f620000100a00 */
[----:B--2---:R-:W-:Y:S01]  /*2470*/  IMAD.WIDE R32, R32, 0x2, R36 ;  /* 0x0000000220207825 */ /* 0x004fe200078e0224 */
[----:B------:R-:W-:-:S03]  /*2480*/  MOV R36, UR4 ;  /* 0x0000000400247c02 */ /* 0x000fc60008000f00 */
[----:B---3--:R-:W-:Y:S02]  /*2490*/  IMAD.WIDE R30, R30, 0x2, R34 ;  /* 0x000000021e1e7825 */ /* 0x008fe400078e0222 */
[----:B------:R-:W2:Y:S02]  /*24a0*/  LDG.E.U16 R32, desc[UR14][R32.64] ;  /* 0x0000000e20207981 */ /* 0x000ea4000c1e1500 */
[----:B------:R-:W-:Y:S02]  /*24b0*/  IMAD.U32 R34, RZ, RZ, UR4 ;  /* 0x00000004ff227e24 */ /* 0x000fe4000f8e00ff */
[----:B----4-:R-:W-:-:S04]  /*24c0*/  IMAD.WIDE R36, R36, 0x2, R40 ;  /* 0x0000000224247825 */ /* 0x010fc800078e0228 */
[----:B-----5:R-:W-:-:S04]  /*24d0*/  IMAD.WIDE R28, R28, 0x2, R42 ;  /* 0x000000021c1c7825 */ /* 0x020fc800078e022a */
[----:B------:R-:W-:Y:S02]  /*24e0*/  IMAD.U32 R40, RZ, RZ, UR4 ;  /* 0x00000004ff287e24 */ /* 0x000fe4000f8e00ff */
[----:B------:R-:W-:Y:S01]  /*24f0*/  IMAD.WIDE R34, R34, 0x2, R38 ;  /* 0x0000000222227825 */ /* 0x000fe200078e0226 */
[----:B------:R-:W3:Y:S03]  /*2500*/  LDG.E.U16 R28, desc[UR14][R28.64] ;  /* 0x0000000e1c1c7981 */ /* 0x000ee6000c1e1500 */
[----:B------:R-:W-:Y:S02]  /*2510*/  IMAD.U32 R38, RZ, RZ, UR4 ;  /* 0x00000004ff267e24 */ /* 0x000fe4000f8e00ff */
[----:B------:R-:W-:Y:S02]  /*2520*/  IMAD.U32 R42, RZ, RZ, UR4 ;  /* 0x00000004ff2a7e24 */ /* 0x000fe4000f8e00ff */
[----:B------:R-:W-:-:S02]  /*2530*/  IMAD.WIDE R40, R40, 0x2, R86 ;  /* 0x0000000228287825 */ /* 0x000fc400078e0256 */
[----:B------:R-:W4:Y:S02]  /*2540*/  LDG.E.U16 R86, desc[UR14][R30.64] ;  /* 0x0000000e1e567981 */ /* 0x000f24000c1e1500 */
[----:B------:R-:W-:Y:S02]  /*2550*/  IMAD.WIDE R38, R38, 0x2, R88 ;  /* 0x0000000226267825 */ /* 0x000fe400078e0258 */
[----:B------:R-:W5:Y:S02]  /*2560*/  LDG.E.U16 R87, desc[UR14][R34.64] ;  /* 0x0000000e22577981 */ /* 0x000f64000c1e1500 */
[----:B------:R-:W-:Y:S02]  /*2570*/  IMAD.WIDE R42, R42, 0x2, R84 ;  /* 0x000000022a2a7825 */ /* 0x000fe400078e0254 */
[----:B------:R-:W4:Y:S04]  /*2580*/  LDG.E.U16 R84, desc[UR14][R36.64] ;  /* 0x0000000e24547981 */ /* 0x000f28000c1e1500 */
[----:B------:R-:W5:Y:S04]  /*2590*/  LDG.E.U16 R85, desc[UR14][R40.64] ;  /* 0x0000000e28557981 */ /* 0x000f68000c1e1500 */
[----:B------:R-:W5:Y:S04]  /*25a0*/  LDG.E.U16 R100, desc[UR14][R38.64] ;  /* 0x0000000e26647981 */ /* 0x000f68000c1e1500 */
[----:B------:R-:W5:Y:S01]  /*25b0*/  LDG.E.U16 R104, desc[UR14][R42.64] ;  /* 0x0000000e2a687981 */ /* 0x000f62000c1e1500 */
[----:B------:R-:W0:Y:S02]  /*25c0*/  S2R R88, SR_TID.X ;  /* 0x0000000000587919 */ /* 0x000e240000002100 */
[----:B0-----:R-:W-:-:S02]  /*25d0*/  LOP3.LUT R91, R88, 0x180, RZ, 0xc0, !PT ;  /* 0x00000180585b7812 */ /* 0x001fc400078ec0ff */
[C---:B------:R-:W-:Y:S02]  /*25e0*/  LOP3.LUT R90, R88.reuse, 0x1ff, RZ, 0xc0, !PT ;  /* 0x000001ff585a7812 */ /* 0x040fe400078ec0ff */
[C---:B------:R-:W-:Y:S02]  /*25f0*/  LOP3.LUT R89, R88.reuse, 0x180, RZ, 0xc0, !PT ;  /* 0x0000018058597812 */ /* 0x040fe400078ec0ff */
[----:B------:R-:W-:Y:S01]  /*2600*/  LOP3.LUT R88, R88, 0x1ff, RZ, 0xc0, !PT ;  /* 0x000001ff58587812 */ /* 0x000fe200078ec0ff */
[----:B------:R-:W-:Y:S01]  /*2610*/  IMAD.SHL.U32 R90, R90, 0x2, RZ ;  /* 0x000000025a5a7824 */ /* 0x000fe200078e00ff */
[----:B------:R-:W-:Y:S02]  /*2620*/  SHF.R.U32.HI R91, RZ, 0x3, R91 ;  /* 0x00000003ff5b7819 */ /* 0x000fe4000001165b */
[----:B------:R-:W-:Y:S01]  /*2630*/  SHF.R.U32.HI R89, RZ, 0x3, R89 ;  /* 0x00000003ff597819 */ /* 0x000fe20000011659 */
[----:B------:R-:W-:Y:S01]  /*2640*/  IMAD.SHL.U32 R88, R88, 0x2, RZ ;  /* 0x0000000258587824 */ /* 0x000fe200078e00ff */
[----:B------:R-:W-:Y:S01]  /*2650*/  LOP3.LUT R90, R90, R91, RZ, 0x3c, !PT ;  /* 0x0000005b5a5a7212 */ /* 0x000fe200078e3cff */
[----:B------:R-:W-:Y:S03]  /*2660*/  BAR.SYNC.DEFER_BLOCKING 0x0 ;  /* 0x0000000000007b1d */ /* 0x000fe60000010000 */
[----:B------:R-:W-:-:S04]  /*2670*/  LOP3.LUT R88, R88, R89, RZ, 0x3c, !PT ;  /* 0x0000005958587212 */ /* 0x000fc800078e3cff */
[----:B------:R-:W-:Y:S02]  /*2680*/  LOP3.LUT R88, R88, 0x40, RZ, 0x3c, !PT ;  /* 0x0000004058587812 */ /* 0x000fe400078e3cff */
[----:B------:R-:W-:Y:S01]  /*2690*/  LOP3.LUT R3, R3, 0x7, RZ, 0xc0, !PT ;  /* 0x0000000703037812 */ /* 0x000fe200078ec0ff */
[----:B-1----:R-:W-:-:S04]  /*26a0*/  IMAD.SHL.U32 R110, R111, 0x2, RZ ;  /* 0x000000026f6e7824 */ /* 0x002fc800078e00ff */
[----:B------:R-:W-:-:S05]  /*26b0*/  IMAD R3, R3, 0x110, RZ ;  /* 0x0000011003037824 */ /* 0x000fca00078e02ff */
[----:B------:R-:W-:Y:S01]  /*26c0*/  LOP3.LUT R3, R3, 0x30, R110, 0x78, !PT ;  /* 0x0000003003037812 */ /* 0x000fe200078e786e */
[----:B---3--:R-:W-:Y:S04]  /*26d0*/  STS.U16 [R90+UR8+0x10000], R28 ;  /* 0x0100001c5a007988 */ /* 0x008fe80008000408 */
[----:B--2---:R-:W-:Y:S04]  /*26e0*/  STS.U16 [R90+UR8+0x10800], R32 ;  /* 0x010800205a007988 */ /* 0x004fe80008000408 */
[----:B----4-:R-:W-:Y:S04]  /*26f0*/  STS.U16 [R90+UR8+0x11000], R84 ;  /* 0x011000545a007988 */ /* 0x010fe80008000408 */
[----:B-----5:R-:W-:Y:S04]  /*2700*/  STS.U16 [R90+UR8+0x11800], R85 ;  /* 0x011800555a007988 */ /* 0x020fe80008000408 */
[----:B------:R-:W-:Y:S04]  /*2710*/  STS.U16 [R88+UR8+0x10400], R86 ;  /* 0x0104005658007988 */ /* 0x000fe80008000408 */
[----:B------:R-:W-:Y:S04]  /*2720*/  STS.U16 [R88+UR8+0x10c00], R87 ;  /* 0x010c005758007988 */ /* 0x000fe80008000408 */
[----:B------:R-:W-:Y:S04]  /*2730*/  STS.U16 [R88+UR8+0x11400], R100 ;  /* 0x0114006458007988 */ /* 0x000fe80008000408 */
[----:B------:R-:W-:Y:S01]  /*2740*/  STS.U16 [R88+UR8+0x11c00], R104 ;  /* 0x011c006858007988 */ /* 0x000fe20008000408 */
[----:B------:R-:W-:Y:S06]  /*2750*/  BAR.SYNC.DEFER_BLOCKING 0x0 ;  /* 0x0000000000007b1d */ /* 0x000fec0000010000 */
[----:B------:R-:W-:Y:S04]  /*2760*/  LDSM.16.MT88.4 R36, [R125] ;  /* 0x000000007d24783b */ /* 0x000fe80000004200 */
[----:B------:R-:W0:Y:S04]  /*2770*/  LDSM.16.M88.4 R88, [R3+UR8+0x10000] ;  /* 0x010000080358783b */ /* 0x000e280008000200 */
[----:B------:R-:W1:Y:S04]  /*2780*/  LDSM.16.M88.4 R92, [R3+UR8+0x10800] ;  /* 0x01080008035c783b */ /* 0x000e680008000200 */
[----:B------:R-:W2:Y:S04]  /*2790*/  LDSM.16.M88.4 R40, [R3+UR8+0x11000] ;  /* 0x011000080328783b */ /* 0x000ea80008000200 */
[----:B------:R-:W3:Y:S04]  /*27a0*/  LDSM.16.M88.4 R28, [R3+UR8+0x11800] ;  /* 0x01180008031c783b */ /* 0x000ee80008000200 */
[----:B------:R-:W4:Y:S04]  /*27b0*/  LDSM.16.MT88.4 R32, [R125+0x2000] ;  /* 0x002000007d20783b */ /* 0x000f280000004200 */
[----:B------:R-:W-:Y:S01]  /*27c0*/  LDSM.16.MT88.4 R104, [R125+0x6000] ;  /* 0x006000007d68783b */ /* 0x000fe20000004200 */
[C---:B0-----:R-:W-:Y:S08]  /*27d0*/  HMMA.16816.F32.BF16 R96, R36.reuse, R88, RZ ;  /* 0x000000582460723c */ /* 0x041ff000000418ff */
[C---:B-1----:R-:W-:Y:S08]  /*27e0*/  HMMA.16816.F32.BF16 R84, R36.reuse, R92, RZ ;  /* 0x0000005c2454723c */ /* 0x042ff000000418ff */
[C---:B--2---:R-:W-:Y:S08]  /*27f0*/  HMMA.16816.F32.BF16 R100, R36.reuse, R40, RZ ;  /* 0x000000282464723c */ /* 0x044ff000000418ff */
[----:B---3--:R-:W-:Y:S08]  /*2800*/  HMMA.16816.F32.BF16 R36, R36, R28, RZ ;  /* 0x0000001c2424723c */ /* 0x008ff000000418ff */
[C---:B----4-:R-:W-:Y:S01]  /*2810*/  HMMA.16816.F32.BF16 R88, R32.reuse, R90, R96 ;  /* 0x0000005a2058723c */ /* 0x050fe20000041860 */
[----:B------:R-:W-:Y:S07]  /*2820*/  LDSM.16.M88.4 R96, [R122+UR8+0x11800] ;  /* 0x011800087a60783b */ /* 0x000fee0008000200 */
[C---:B------:R-:W-:Y:S01]  /*2830*/  HMMA.16816.F32.BF16 R92, R32.reuse, R94, R84 ;  /* 0x0000005e205c723c */ /* 0x040fe20000041854 */
[----:B------:R-:W-:Y:S07]  /*2840*/  LDSM.16.M88.4 R84, [R122+UR8+0x11000] ;  /* 0x011000087a54783b */ /* 0x000fee0008000200 */
[C---:B------:R-:W-:Y:S01]  /*2850*/  HMMA.16816.F32.BF16 R100, R32.reuse, R42, R100 ;  /* 0x0000002a2064723c */ /* 0x040fe20000041864 */
[----:B------:R-:W-:Y:S07]  /*2860*/  LDSM.16.M88.4 R40, [R122+UR8+0x10800] ;  /* 0x010800087a28783b */ /* 0x000fee0008000200 */
[----:B------:R-:W-:Y:S01]  /*2870*/  HMMA.16816.F32.BF16 R28, R32, R30, R36 ;  /* 0x0000001e201c723c */ /* 0x000fe20000041824 */
[----:B------:R-:W0:Y:S04]  /*2880*/  LDSM.16.MT88.4 R32, [R125+0x4000] ;  /* 0x004000007d20783b */ /* 0x000e280000004200 */
[----:B------:R-:W1:Y:S03]  /*2890*/  LDSM.16.M88.4 R36, [R122+UR8+0x10000] ;  /* 0x010000087a24783b */ /* 0x000e660008000200 */
[C---:B0-----:R-:W-:Y:S08]  /*28a0*/  HMMA.16816.F32.BF16 R92, R32.reuse, R40, R92 ;  /* 0x00000028205c723c */ /* 0x041ff0000004185c */
[C---:B-1----:R-:W-:Y:S08]  /*28b0*/  HMMA.16816.F32.BF16 R88, R32.reuse, R36, R88 ;  /* 0x000000242058723c */ /* 0x042ff00000041858 */
[C---:B------:R-:W-:Y:S08]  /*28c0*/  HMMA.16816.F32.BF16 R28, R32.reuse, R96, R28 ;  /* 0x00000060201c723c */ /* 0x040ff0000004181c */
[----:B------:R-:W-:Y:S01]  /*28d0*/  HMMA.16816.F32.BF16 R100, R32, R84, R100 ;  /* 0x000000542064723c */ /* 0x000fe20000041864 */
[----:B------:R-:W-:Y:S07]  /*28e0*/  LDSM.16.M88.4 R32, [R3+UR8+0x10080] ;  /* 0x010080080320783b */ /* 0x000fee0008000200 */
[C---:B------:R-:W-:Y:S01]  /*28f0*/  HMMA.16816.F32.BF16 R88, R104.reuse, R38, R88 ;  /* 0x000000266858723c */ /* 0x040fe20000041858 */
[----:B------:R-:W0:Y:S07]  /*2900*/  LDSM.16.MT88.4 R36, [R125+0x8000] ;  /* 0x008000007d24783b */ /* 0x000e2e0000004200 */
[C---:B------:R-:W-:Y:S01]  /*2910*/  HMMA.16816.F32.BF16 R92, R104.reuse, R42, R92 ;  /* 0x0000002a685c723c */ /* 0x040fe2000004185c */
[----:B------:R-:W1:Y:S07]  /*2920*/  LDSM.16.M88.4 R40, [R3+UR8+0x11080] ;  /* 0x011080080328783b */ /* 0x000e6e0008000200 */
[C---:B------:R-:W-:Y:S01]  /*2930*/  HMMA.16816.F32.BF16 R96, R104.reuse, R98, R28 ;  /* 0x000000626860723c */ /* 0x040fe2000004181c */
[----:B------:R-:W2:Y:S07]  /*2940*/  LDSM.16.M88.4 R28, [R3+UR8+0x10880] ;  /* 0x01088008031c783b */ /* 0x000eae0008000200 */
[----:B------:R-:W-:Y:S01]  /*2950*/  HMMA.16816.F32.BF16 R100, R104, R86, R100 ;  /* 0x000000566864723c */ /* 0x000fe20000041864 */
[----:B------:R-:W3:Y:S04]  /*2960*/  LDSM.16.MT88.4 R104, [R125+0xa000] ;  /* 0x00a000007d68783b */ /* 0x000ee80000004200 */
[----:B------:R-:W4:Y:S03]  /*2970*/  LDSM.16.M88.4 R84, [R3+UR8+0x11880] ;  /* 0x011880080354783b */ /* 0x000f260008000200 */
[----:B0-----:R-:W-:-:S12]  /*2980*/  HMMA.16816.F32.BF16 R88, R36, R32, R88 ;  /* 0x000000202458723c */ /* 0x001fd80000041858 */
[C---:B-1----:R-:W-:Y:S08]  /*2990*/  HMMA.16816.F32.BF16 R100, R36.reuse, R40, R100 ;  /* 0x000000282464723c */ /* 0x042ff00000041864 */
[----:B--2---:R-:W-:-:S12]  /*29a0*/  HMMA.16816.F32.BF16 R92, R36, R28, R92 ;  /* 0x0000001c245c723c */ /* 0x004fd8000004185c */
[C---:B---3--:R-:W-:Y:S01]  /*29b0*/  HMMA.16816.F32.BF16 R100, R104.reuse, R42, R100 ;  /* 0x0000002a6864723c */ /* 0x048fe20000041864 */
[----:B------:R-:W-:Y:S07]  /*29c0*/  LDSM.16.MT88.4 R40, [R125+0xc000] ;  /* 0x00c000007d28783b */ /* 0x000fee0000004200 */
[----:B------:R-:W-:Y:S01]  /*29d0*/  HMMA.16816.F32.BF16 R92, R104, R30, R92 ;  /* 0x0000001e685c723c */ /* 0x000fe2000004185c */
[----:B------:R-:W0:Y:S07]  /*29e0*/  LDSM.16.M88.4 R28, [R122+UR8+0x10880] ;  /* 0x010880087a1c783b */ /* 0x000e2e0008000200 */
[----:B----4-:R-:W-:Y:S01]  /*29f0*/  HMMA.16816.F32.BF16 R96, R36, R84, R96 ;  /* 0x000000542460723c */ /* 0x010fe20000041860 */
[----:B------:R-:W-:Y:S07]  /*2a00*/  LDSM.16.M88.4 R36, [R122+UR8+0x10080] ;  /* 0x010080087a24783b */ /* 0x000fee0008000200 */
[C---:B------:R-:W-:Y:S01]  /*2a10*/  HMMA.16816.F32.BF16 R88, R104.reuse, R34, R88 ;  /* 0x000000226858723c */ /* 0x040fe20000041858 */
[----:B------:R-:W1:Y:S11]  /*2a20*/  LDSM.16.M88.4 R32, [R122+UR8+0x11080] ;  /* 0x011080087a20783b */ /* 0x000e760008000200 */
[----:B------:R-:W-:Y:S01]  /*2a30*/  HMMA.16816.F32.BF16 R96, R104, R86, R96 ;  /* 0x000000566860723c */ /* 0x000fe20000041860 */
[----:B------:R-:W2:Y:S04]  /*2a40*/  LDSM.16.M88.4 R84, [R122+UR8+0x11880] ;  /* 0x011880087a54783b */ /* 0x000ea80008000200 */
[----:B------:R-:W3:Y:S03]  /*2a50*/  LDSM.16.MT88.4 R104, [R125+0xe000] ;  /* 0x00e000007d68783b */ /* 0x000ee60000004200 */
[C---:B0-----:R-:W-:Y:S01]  /*2a60*/  HMMA.16816.F32.BF16 R92, R40.reuse, R28, R92 ;  /* 0x0000001c285c723c */ /* 0x041fe2000004185c */
[----:B------:R-:W4:Y:S07]  /*2a70*/  LDL.64 R28, [R1+0x40] ;  /* 0x00004000011c7983 */ /* 0x000f2e0000100a00 */
[C---:B-1----:R-:W-:Y:S01]  /*2a80*/  HMMA.16816.F32.BF16 R100, R40.reuse, R32, R100 ;  /* 0x000000202864723c */ /* 0x042fe20000041864 */
[----:B------:R-:W5:Y:S07]  /*2a90*/  LDL.64 R32, [R1+0x38] ;  /* 0x0000380001207983 */ /* 0x000f6e0000100a00 */
[C---:B------:R-:W-:Y:S08]  /*2aa0*/  HMMA.16816.F32.BF16 R88, R40.reuse, R36, R88 ;  /* 0x000000242858723c */ /* 0x040ff00000041858 */
[----:B--2---:R-:W-:Y:S01]  /*2ab0*/  HMMA.16816.F32.BF16 R96, R40, R84, R96 ;  /* 0x000000542860723c */ /* 0x004fe20000041860 */
[----:B------:R-:W2:Y:S04]  /*2ac0*/  LDL.64 R40, [R1+0x10] ;  /* 0x0000100001287983 */ /* 0x000ea80000100a00 */
[----:B------:R-:W2:Y:S01]  /*2ad0*/  LDL.64 R42, [R1+0x8] ;  /* 0x00000800012a7983 */ /* 0x000ea20000100a00 */
[----:B------:R-:W-:-:S02]  /*2ae0*/  IMAD.U32 R36, RZ, RZ, UR5 ;  /* 0x00000005ff247e24 */ /* 0x000fc4000f8e00ff */
[----:B---3--:R-:W-:Y:S01]  /*2af0*/  HMMA.16816.F32.BF16 R92, R104, R30, R92 ;  /* 0x0000001e685c723c */ /* 0x008fe2000004185c */
[----:B------:R-:W-:-:S04]  /*2b00*/  IMAD.U32 R30, RZ, RZ, UR5 ;  /* 0x00000005ff1e7e24 */ /* 0x000fc8000f8e00ff */
[----:B------:R-:W-:-:S03]  /*2b10*/  IMAD.WIDE R30, R30, 0x2, R112 ;  /* 0x000000021e1e7825 */ /* 0x000fc600078e0270 */
[----:B------:R-:W-:Y:S01]  /*2b20*/  HMMA.16816.F32.BF16 R88, R104, R38, R88 ;  /* 0x000000266858723c */ /* 0x000fe20000041858 */
[----:B------:R-:W-:-:S05]  /*2b30*/  MOV R38, UR5 ;  /* 0x0000000500267c02 */ /* 0x000fca0008000f00 */
[----:B------:R-:W-:-:S06]  /*2b40*/  IMAD.WIDE R38, R38, 0x2, R118 ;  /* 0x0000000226267825 */ /* 0x000fcc00078e0276 */
[----:B------:R-:W3:Y:S01]  /*2b50*/  LDG.E.U16 R38, desc[UR14][R38.64] ;  /* 0x0000000e26267981 */ /* 0x000ee2000c1e1500 */
[----:B------:R-:W-:-:S04]  /*2b60*/  LOP3.LUT R3, R110, 0x6, RZ, 0xc0, !PT ;  /* 0x000000066e037812 */ /* 0x000fc800078ec0ff */
[----:B------:R-:W-:-:S04]  /*2b70*/  IADD3 R3, P5, PT, R3, UR6, RZ ;  /* 0x0000000603037c10 */ /* 0x000fc8000ffbe0ff */
[C---:B------:R-:W-:Y:S02]  /*2b80*/  IADD3 RZ, P2, PT, R3.reuse, 0x9, RZ ;  /* 0x0000000903ff7810 */ /* 0x040fe40007f5e0ff */
[C---:B------:R-:W-:Y:S02]  /*2b90*/  IADD3 RZ, P4, PT, R3.reuse, 0x8, RZ ;  /* 0x0000000803ff7810 */ /* 0x040fe40007f9e0ff */
[C---:B------:R-:W-:Y:S02]  /*2ba0*/  IADD3 RZ, P3, PT, R3.reuse, 0x10, RZ ;  /* 0x0000001003ff7810 */ /* 0x040fe40007f7e0ff */
[C---:B------:R-:W-:Y:S02]  /*2bb0*/  IADD3 RZ, P1, PT, R3.reuse, 0x11, RZ ;  /* 0x0000001103ff7810 */ /* 0x040fe40007f3e0ff */
[----:B------:R-:W-:Y:S01]  /*2bc0*/  IADD3 RZ, P0, PT, R3, 0x18, RZ ;  /* 0x0000001803ff7810 */ /* 0x000fe20007f1e0ff */
[----:B------:R-:W-:Y:S01]  /*2bd0*/  HMMA.16816.F32.BF16 R100, R104, R34, R100 ;  /* 0x000000226864723c */ /* 0x000fe20000041864 */
[----:B------:R-:W-:-:S07]  /*2be0*/  FMUL R93, R93, UR10 ;  /* 0x0000000a5d5d7c20 */ /* 0x000fce0008400000 */
[----:B------:R-:W-:Y:S01]  /*2bf0*/  HMMA.16816.F32.BF16 R96, R104, R86, R96 ;  /* 0x000000566860723c */ /* 0x000fe20000041860 */
[----:B------:R-:W-:Y:S01]  /*2c00*/  LOP3.LUT R86, R2, 0x8, RZ, 0xfc, !PT ;  /* 0x0000000802567812 */ /* 0x000fe200078efcff */
[----:B----4-:R-:W-:-:S04]  /*2c10*/  IMAD.WIDE R36, R36, 0x2, R28 ;  /* 0x0000000224247825 */ /* 0x010fc800078e021c */
[----:B------:R-:W-:Y:S02]  /*2c20*/  IMAD.U32 R28, RZ, RZ, UR5 ;  /* 0x00000005ff1c7e24 */ /* 0x000fe4000f8e00ff */
[----:B------:R-:W4:Y:S02]  /*2c30*/  LDG.E.U16 R36, desc[UR14][R36.64] ;  /* 0x0000000e24247981 */ /* 0x000f24000c1e1500 */
[----:B-----5:R-:W-:-:S04]  /*2c40*/  IMAD.WIDE R28, R28, 0x2, R32 ;  /* 0x000000021c1c7825 */ /* 0x020fc800078e0220 */
[----:B------:R-:W-:Y:S01]  /*2c50*/  IMAD.U32 R32, RZ, RZ, UR5 ;  /* 0x00000005ff207e24 */ /* 0x000fe2000f8e00ff */
[----:B------:R0:W5:Y:S03]  /*2c60*/  LDG.E.U16 R37, desc[UR14][R28.64] ;  /* 0x0000000e1c257981 */ /* 0x000166000c1e1500 */
[----:B------:R-:W-:-:S06]  /*2c70*/  IMAD.WIDE R32, R32, 0x2, R114 ;  /* 0x0000000220207825 */ /* 0x000fcc00078e0272 */
[----:B------:R-:W5:Y:S01]  /*2c80*/  LDG.E.U16 R33, desc[UR14][R32.64] ;  /* 0x0000000e20217981 */ /* 0x000f62000c1e1500 */
[----:B0-----:R-:W-:-:S03]  /*2c90*/  IMAD.U32 R28, RZ, RZ, UR5 ;  /* 0x00000005ff1c7e24 */ /* 0x001fc6000f8e00ff */
[----:B------:R0:W5:Y:S01]  /*2ca0*/  LDG.E.U16 R32, desc[UR14][R30.64] ;  /* 0x0000000e1e207981 */ /* 0x000162000c1e1500 */
[----:B------:R-:W-:-:S06]  /*2cb0*/  IMAD.WIDE R28, R28, 0x2, R116 ;  /* 0x000000021c1c7825 */ /* 0x000fcc00078e0274 */
[----:B------:R1:W5:Y:S01]  /*2cc0*/  LDG.E.U16 R29, desc[UR14][R28.64] ;  /* 0x0000000e1c1d7981 */ /* 0x000362000c1e1500 */
[----:B0-----:R-:W-:-:S04]  /*2cd0*/  IMAD.U32 R30, RZ, RZ, UR5 ;  /* 0x00000005ff1e7e24 */ /* 0x001fc8000f8e00ff */
[----:B--2---:R-:W-:-:S04]  /*2ce0*/  IMAD.WIDE R30, R30, 0x2, R40 ;  /* 0x000000021e1e7825 */ /* 0x004fc800078e0228 */
[----:B------:R-:W-:Y:S02]  /*2cf0*/  IMAD.U32 R40, RZ, RZ, UR5 ;  /* 0x00000005ff287e24 */ /* 0x000fe4000f8e00ff */
[----:B------:R-:W2:Y:S02]  /*2d00*/  LDG.E.U16 R30, desc[UR14][R30.64] ;  /* 0x0000000e1e1e7981 */ /* 0x000ea4000c1e1500 */
[----:B------:R-:W-:-:S05]  /*2d10*/  IMAD.WIDE R40, R40, 0x2, R42 ;  /* 0x0000000228287825 */ /* 0x000fca00078e022a */
[----:B------:R0:W2:Y:S01]  /*2d20*/  LDG.E.U16 R31, desc[UR14][R40.64] ;  /* 0x0000000e281f7981 */ /* 0x0000a2000c1e1500 */
[----:B-1----:R-:W-:Y:S02]  /*2d30*/  IMAD.X R28, RZ, RZ, UR7, P5 ;  /* 0x00000007ff1c7e24 */ /* 0x002fe4000a8e06ff */
[----:B0-----:R-:W-:Y:S02]  /*2d40*/  IMAD.SHL.U32 R40, R111, 0x2, RZ ;  /* 0x000000026f287824 */ /* 0x001fe400078e00ff */
[----:B------:R-:W-:Y:S01]  /*2d50*/  FMUL R43, R92, UR10 ;  /* 0x0000000a5c2b7c20 */ /* 0x000fe20008400000 */
[----:B------:R-:W-:Y:S01]  /*2d60*/  FMUL R84, R88, UR10 ;  /* 0x0000000a58547c20 */ /* 0x000fe20008400000 */
[----:B------:R-:W-:Y:S01]  /*2d70*/  FMUL R35, R94, UR10 ;  /* 0x0000000a5e237c20 */ /* 0x000fe20008400000 */
[----:B------:R-:W-:Y:S01]  /*2d80*/  FMUL R85, R89, UR10 ;  /* 0x0000000a59557c20 */ /* 0x000fe20008400000 */
[----:B------:R-:W-:Y:S01]  /*2d90*/  LOP3.LUT R40, R40, 0x6, RZ, 0xc0, !PT ;  /* 0x0000000628287812 */ /* 0x000fe200078ec0ff */
[----:B------:R-:W-:Y:S01]  /*2da0*/  FMUL R103, R103, UR10 ;  /* 0x0000000a67677c20 */ /* 0x000fe20008400000 */
[----:B------:R-:W-:Y:S01]  /*2db0*/  FMUL R99, R99, UR10 ;  /* 0x0000000a63637c20 */ /* 0x000fe20008400000 */
[----:B------:R-:W-:Y:S01]  /*2dc0*/  BAR.SYNC.DEFER_BLOCKING 0x0 ;  /* 0x0000000000007b1d */ /* 0x000fe20000010000 */
[----:B------:R-:W-:-:S02]  /*2dd0*/  IADD3 R40, P6, PT, R40, UR6, RZ ;  /* 0x0000000628287c10 */ /* 0x000fc4000ffde0ff */
[----:B------:R-:W-:Y:S02]  /*2de0*/  IADD3 RZ, P5, PT, R3, 0x19, RZ ;  /* 0x0000001903ff7810 */ /* 0x000fe40007fbe0ff */
[C---:B------:R-:W-:Y:S01]  /*2df0*/  IADD3 R3, PT, PT, R40.reuse, 0x9, RZ ;  /* 0x0000000928037810 */ /* 0x040fe20007ffe0ff */
[----:B------:R-:W-:Y:S02]  /*2e00*/  IMAD.X R42, RZ, RZ, R28, P2 ;  /* 0x000000ffff2a7224 */ /* 0x000fe400010e061c */
[----:B------:R-:W-:Y:S01]  /*2e10*/  VIADD R34, R40, 0x8 ;  /* 0x0000000828227836 */ /* 0x000fe20000000000 */
[----:B------:R-:W-:Y:S01]  /*2e20*/  ISETP.GT.U32.AND P2, PT, R3, R2, PT ;  /* 0x000000020300720c */ /* 0x000fe20003f44070 */
[----:B------:R-:W-:-:S03]  /*2e30*/  IMAD.X R39, RZ, RZ, UR7, P6 ;  /* 0x00000007ff277e24 */ /* 0x000fc6000b0e06ff */
[----:B------:R-:W-:Y:S02]  /*2e40*/  ISETP.GT.U32.AND.EX P2, PT, R42, RZ, PT, P2 ;  /* 0x000000ff2a00720c */ /* 0x000fe40003f44120 */
[----:B------:R-:W-:Y:S01]  /*2e50*/  ISETP.GT.U32.AND P6, PT, R34, R2, PT ;  /* 0x000000022200720c */ /* 0x000fe20003fc4070 */
[----:B------:R-:W-:Y:S01]  /*2e60*/  IMAD.X R34, RZ, RZ, R28, P4 ;  /* 0x000000ffff227224 */ /* 0x000fe200020e061c */
[----:B------:R-:W-:Y:S02]  /*2e70*/  ISETP.GT.U32.AND P4, PT, R3, R86, PT ;  /* 0x000000560300720c */ /* 0x000fe40003f84070 */
[----:B------:R-:W-:Y:S02]  /*2e80*/  FSEL R3, R93, -INF , !P2 ;  /* 0xff8000005d037808 */ /* 0x000fe40005000000 */
[----:B------:R-:W-:Y:S02]  /*2e90*/  ISETP.GT.U32.AND P2, PT, R40, R2, PT ;  /* 0x000000022800720c */ /* 0x000fe40003f44070 */
[----:B------:R-:W-:Y:S01]  /*2ea0*/  ISETP.GT.U32.AND.EX P6, PT, R34, RZ, PT, P6 ;  /* 0x000000ff2200720c */ /* 0x000fe20003fc4160 */
[----:B------:R-:W-:Y:S01]  /*2eb0*/  VIADD R34, R40, 0x10 ;  /* 0x0000001028227836 */ /* 0x000fe20000000000 */
[----:B------:R-:W-:-:S02]  /*2ec0*/  ISETP.GT.U32.AND.EX P2, PT, R39, RZ, PT, P2 ;  /* 0x000000ff2700720c */ /* 0x000fc40003f44120 */
[----:B------:R-:W-:Y:S01]  /*2ed0*/  FSEL R43, R43, -INF , !P6 ;  /* 0xff8000002b2b7808 */ /* 0x000fe20007000000 */
[----:B------:R-:W-:Y:S01]  /*2ee0*/  IMAD.X R87, RZ, RZ, R28, P3 ;  /* 0x000000ffff577224 */ /* 0x000fe200018e061c */
[-C--:B------:R-:W-:Y:S02]  /*2ef0*/  ISETP.GE.U32.AND P6, PT, R40, R2.reuse, PT ;  /* 0x000000022800720c */ /* 0x080fe40003fc6070 */
[----:B------:R-:W-:Y:S02]  /*2f00*/  FSEL R84, R84, -INF , !P2 ;  /* 0xff80000054547808 */ /* 0x000fe40005000000 */
[----:B------:R-:W-:Y:S02]  /*2f10*/  FSEL R35, R35, -INF , !P2 ;  /* 0xff80000023237808 */ /* 0x000fe40005000000 */
[----:B------:R-:W-:Y:S01]  /*2f20*/  ISETP.GT.U32.AND P2, PT, R34, R2, PT ;  /* 0x000000022200720c */ /* 0x000fe20003f44070 */
[----:B------:R-:W-:Y:S01]  /*2f30*/  VIADD R41, R40, 0x11 ;  /* 0x0000001128297836 */ /* 0x000fe20000000000 */
[----:B------:R-:W-:Y:S01]  /*2f40*/  ISETP.GT.U32.AND P3, PT, R34, R86, PT ;  /* 0x000000562200720c */ /* 0x000fe20003f64070 */
[----:B------:R-:W-:Y:S01]  /*2f50*/  FMUL R34, R100, UR10 ;  /* 0x0000000a64227c20 */ /* 0x000fe20008400000 */
[----:B------:R-:W-:-:S02]  /*2f60*/  ISETP.GE.U32.AND.EX P6, PT, R39, RZ, PT, P6 ;  /* 0x000000ff2700720c */ /* 0x000fc40003fc6160 */
[----:B------:R-:W-:Y:S01]  /*2f70*/  ISETP.GT.U32.AND.EX P2, PT, R87, RZ, PT, P2 ;  /* 0x000000ff5700720c */ /* 0x000fe20003f44120 */
[----:B------:R-:W-:Y:S01]  /*2f80*/  VIADD R92, R40, 0x18 ;  /* 0x00000018285c7836 */ /* 0x000fe20000000000 */
[----:B------:R-:W-:Y:S02]  /*2f90*/  FSEL R85, R85, -INF , !P6 ;  /* 0xff80000055557808 */ /* 0x000fe40007000000 */
[C---:B------:R-:W-:Y:S02]  /*2fa0*/  ISETP.GT.U32.AND P6, PT, R41.reuse, R2, PT ;  /* 0x000000022900720c */ /* 0x040fe40003fc4070 */
[----:B------:R-:W-:Y:S02]  /*2fb0*/  IADD3.X R88, PT, PT, RZ, R28, RZ, P1, !PT ;  /* 0x0000001cff587210 */ /* 0x000fe40000ffe4ff */
[----:B------:R-:W-:Y:S01]  /*2fc0*/  FSEL R34, R34, -INF , !P2 ;  /* 0xff80000022227808 */ /* 0x000fe20005000000 */
[--C-:B------:R-:W-:Y:S01]  /*2fd0*/  IMAD.X R89, RZ, RZ, R28.reuse, P0 ;  /* 0x000000ffff597224 */ /* 0x100fe200000e061c */
[-C--:B------:R-:W-:Y:S01]  /*2fe0*/  ISETP.GT.U32.AND P2, PT, R41, R86.reuse, PT ;  /* 0x000000562900720c */ /* 0x080fe20003f44070 */
[----:B------:R-:W-:Y:S01]  /*2ff0*/  FMUL R41, R101, UR10 ;  /* 0x0000000a65297c20 */ /* 0x000fe20008400000 */
[CC--:B------:R-:W-:Y:S01]  /*3000*/  ISETP.GT.U32.AND P1, PT, R40.reuse, R86.reuse, PT ;  /* 0x000000562800720c */ /* 0x0c0fe20003f24070 */
[C---:B------:R-:W-:Y:S01]  /*3010*/  VIADD R93, R40.reuse, 0x19 ;  /* 0x00000019285d7836 */ /* 0x040fe20000000000 */
[----:B------:R-:W-:Y:S01]  /*3020*/  ISETP.GE.U32.AND P0, PT, R40, R86, PT ;  /* 0x000000562800720c */ /* 0x000fe20003f06070 */
[----:B------:R-:W-:Y:S01]  /*3030*/  IMAD.X R94, RZ, RZ, R28, P5 ;  /* 0x000000ffff5e7224 */ /* 0x000fe200028e061c */
[----:B------:R-:W-:-:S02]  /*3040*/  ISETP.GT.U32.AND.EX P6, PT, R88, RZ, PT, P6 ;  /* 0x000000ff5800720c */ /* 0x000fc40003fc4160 */
[-C--:B------:R-:W-:Y:S01]  /*3050*/  ISETP.GT.U32.AND P5, PT, R92, R2.reuse, PT ;  /* 0x000000025c00720c */ /* 0x080fe20003fa4070 */
[----:B------:R-:W-:Y:S01]  /*3060*/  FMUL R40, R96, UR10 ;  /* 0x0000000a60287c20 */ /* 0x000fe20008400000 */
[----:B------:R-:W-:Y:S02]  /*3070*/  FSEL R41, R41, -INF , !P6 ;  /* 0xff80000029297808 */ /* 0x000fe40007000000 */
[C---:B------:R-:W-:Y:S02]  /*3080*/  ISETP.GT.U32.AND.EX P1, PT, R39.reuse, RZ, PT, P1 ;  /* 0x000000ff2700720c */ /* 0x040fe40003f24110 */
[----:B------:R-:W-:Y:S02]  /*3090*/  ISETP.GE.U32.AND.EX P0, PT, R39, RZ, PT, P0 ;  /* 0x000000ff2700720c */ /* 0x000fe40003f06100 */
[----:B------:R-:W-:Y:S02]  /*30a0*/  ISETP.GT.U32.AND P6, PT, R93, R2, PT ;  /* 0x000000025d00720c */ /* 0x000fe40003fc4070 */
[----:B------:R-:W-:-:S02]  /*30b0*/  ISETP.GT.U32.AND.EX P5, PT, R89, RZ, PT, P5 ;  /* 0x000000ff5900720c */ /* 0x000fc40003fa4150 */
[----:B------:R-:W-:Y:S01]  /*30c0*/  FMNMX3 R39, R84, R85, R43, !PT ;  /* 0x0000005554277276 */ /* 0x000fe2000780002b */
[----:B------:R-:W-:Y:S01]  /*30d0*/  FMUL R28, R97, UR10 ;  /* 0x0000000a611c7c20 */ /* 0x000fe20008400000 */
[----:B------:R-:W-:Y:S02]  /*30e0*/  ISETP.GT.U32.AND.EX P6, PT, R94, RZ, PT, P6 ;  /* 0x000000ff5e00720c */ /* 0x000fe40003fc4160 */
[----:B------:R-:W-:Y:S02]  /*30f0*/  FSEL R40, R40, -INF , !P5 ;  /* 0xff80000028287808 */ /* 0x000fe40006800000 */
[----:B------:R-:W-:Y:S02]  /*3100*/  FMNMX3 R39, R39, R3, R34, !PT ;  /* 0x0000000327277276 */ /* 0x000fe40007800022 */
[----:B------:R-:W-:Y:S02]  /*3110*/  FSEL R28, R28, -INF , !P6 ;  /* 0xff8000001c1c7808 */ /* 0x000fe40007000000 */
[----:B------:R-:W-:-:S02]  /*3120*/  FMNMX3 R39, R39, R41, R40, !PT ;  /* 0x0000002927277276 */ /* 0x000fc40007800028 */
[-C--:B------:R-:W-:Y:S02]  /*3130*/  ISETP.GT.U32.AND P5, PT, R92, R86.reuse, PT ;  /* 0x000000565c00720c */ /* 0x080fe40003fa4070 */
[----:B------:R-:W-:Y:S02]  /*3140*/  ISETP.GT.U32.AND P6, PT, R93, R86, PT ;  /* 0x000000565d00720c */ /* 0x000fe40003fc4070 */
[----:B------:R-:W-:Y:S02]  /*3150*/  FMNMX R86, R28, R39, !PT ;  /* 0x000000271c567209 */ /* 0x000fe40007800000 */
[----:B------:R-:W-:-:S03]  /*3160*/  ISETP.GT.U32.AND.EX P2, PT, R88, RZ, PT, P2 ;  /* 0x000000ff5800720c */ /* 0x000fc60003f44120 */
[----:B------:R-:W0:Y:S01]  /*3170*/  SHFL.BFLY PT, R88, R86, 0x2, 0x1f ;  /* 0x0c401f0056587f89 */ /* 0x000e2200000e0000 */
[----:B------:R-:W-:Y:S01]  /*3180*/  ISETP.GT.U32.AND.EX P3, PT, R87, RZ, PT, P3 ;  /* 0x000000ff5700720c */ /* 0x000fe20003f64130 */
[----:B------:R-:W-:Y:S01]  /*3190*/  FMUL R87, R91, UR10 ;  /* 0x0000000a5b577c20 */ /* 0x000fe20008400000 */
[----:B------:R-:W-:Y:S01]  /*31a0*/  ISETP.GT.U32.AND.EX P5, PT, R89, RZ, PT, P5 ;  /* 0x000000ff5900720c */ /* 0x000fe20003fa4150 */
[----:B------:R-:W-:Y:S01]  /*31b0*/  FMUL R89, R90, UR10 ;  /* 0x0000000a5a597c20 */ /* 0x000fe20008400000 */
[----:B------:R-:W-:Y:S01]  /*31c0*/  ISETP.GT.U32.AND.EX P4, PT, R42, RZ, PT, P4 ;  /* 0x000000ff2a00720c */ /* 0x000fe20003f84140 */
[----:B------:R-:W-:Y:S01]  /*31d0*/  FMUL R42, R95, UR10 ;  /* 0x0000000a5f2a7c20 */ /* 0x000fe20008400000 */
[----:B------:R-:W-:Y:S01]  /*31e0*/  FMUL R97, R102, UR10 ;  /* 0x0000000a66617c20 */ /* 0x000fe20008400000 */
[----:B------:R-:W-:Y:S02]  /*31f0*/  FSEL R87, R87, -INF , !P0 ;  /* 0xff80000057577808 */ /* 0x000fe40004000000 */
[----:B------:R-:W-:Y:S01]  /*3200*/  FSEL R89, R89, -INF , !P1 ;  /* 0xff80000059597808 */ /* 0x000fe20004800000 */
[----:B------:R-:W-:Y:S01]  /*3210*/  FMUL R96, R98, UR10 ;  /* 0x0000000a62607c20 */ /* 0x000fe20008400000 */
[----:B------:R-:W-:-:S02]  /*3220*/  FSEL R42, R42, -INF , !P4 ;  /* 0xff8000002a2a7808 */ /* 0x000fc40006000000 */
[----:B------:R-:W-:Y:S02]  /*3230*/  FSEL R97, R97, -INF , !P3 ;  /* 0xff80000061617808 */ /* 0x000fe40005800000 */
[----:B------:R-:W-:Y:S02]  /*3240*/  FMNMX3 R39, R89, R87, R35, !PT ;  /* 0x0000005759277276 */ /* 0x000fe40007800023 */
[----:B------:R-:W-:Y:S02]  /*3250*/  ISETP.GT.U32.AND.EX P6, PT, R94, RZ, PT, P6 ;  /* 0x000000ff5e00720c */ /* 0x000fe40003fc4160 */
[----:B------:R-:W-:Y:S02]  /*3260*/  FSEL R98, R103, -INF , !P2 ;  /* 0xff80000067627808 */ /* 0x000fe40005000000 */
[----:B------:R-:W-:Y:S02]  /*3270*/  FSEL R96, R96, -INF , !P5 ;  /* 0xff80000060607808 */ /* 0x000fe40006800000 */
[----:B------:R-:W-:-:S02]  /*3280*/  FMNMX3 R90, R39, R42, R97, !PT ;  /* 0x0000002a275a7276 */ /* 0x000fc40007800061 */
[----:B------:R-:W-:Y:S02]  /*3290*/  FSEL R39, R99, -INF , !P6 ;  /* 0xff80000063277808 */ /* 0x000fe40007000000 */
[----:B------:R-:W-:Y:S02]  /*32a0*/  FMNMX3 R90, R90, R98, R96, !PT ;  /* 0x000000625a5a7276 */ /* 0x000fe40007800060 */
[----:B0-----:R-:W-:Y:S02]  /*32b0*/  FMNMX R88, R86, R88, !PT ;  /* 0x0000005856587209 */ /* 0x001fe40007800000 */
[----:B------:R-:W-:-:S03]  /*32c0*/  FMNMX R90, R39, R90, !PT ;  /* 0x0000005a275a7209 */ /* 0x000fc60007800000 */
[----:B------:R-:W0:Y:S04]  /*32d0*/  SHFL.BFLY PT, R120, R88, 0x1, 0x1f ;  /* 0x0c201f0058787f89 */ /* 0x000e2800000e0000 */
[----:B------:R-:W1:Y:S01]  /*32e0*/  SHFL.BFLY PT, R86, R90, 0x2, 0x1f ;  /* 0x0c401f005a567f89 */ /* 0x000e6200000e0000 */
[----:B0-----:R-:W-:Y:S02]  /*32f0*/  FMNMX3 R120, R88, R120, R108, !PT ;  /* 0x0000007858787276 */ /* 0x001fe4000780006c */
[----:B-1----:R-:W-:-:S03]  /*3300*/  FMNMX R86, R90, R86, !PT ;  /* 0x000000565a567209 */ /* 0x002fc60007800000 */
[--C-:B------:R-:W-:Y:S02]  /*3310*/  FADD R91, R84, -R120.reuse ;  /* 0x80000078545b7221 */ /* 0x100fe40000000000 */
[----:B------:R-:W0:Y:S01]  /*3320*/  SHFL.BFLY PT, R84, R86, 0x1, 0x1f ;  /* 0x0c201f0056547f89 */ /* 0x000e2200000e0000 */
[----:B------:R-:W-:-:S03]  /*3330*/  FADD R3, R3, -R120 ;  /* 0x8000007803037221 */ /* 0x000fc60000000000 */
[----:B---3--:R-:W-:Y:S01]  /*3340*/  STS.U16 [R121+UR8+0x10800], R38 ;  /* 0x0108002679007988 */ /* 0x008fe20008000408 */
[----:B------:R-:W-:-:S04]  /*3350*/  FMUL R3, R3, 1.4426950216293334961 ;  /* 0x3fb8aa3b03037820 */ /* 0x000fc80000400000 */
[----:B------:R0:W-:Y:S01]  /*3360*/  MUFU.EX2 R95, R3 ;  /* 0x00000003005f7308 */ /* 0x0001e20000000800 */
[----:B------:R-:W-:-:S04]  /*3370*/  FADD R85, R85, -R120 ;  /* 0x8000007855557221 */ /* 0x000fc80000000000 */
[----:B------:R-:W-:Y:S01]  /*3380*/  FMUL R85, R85, 1.4426950216293334961 ;  /* 0x3fb8aa3b55557820 */ /* 0x000fe20000400000 */
[----:B0-----:R-:W-:-:S05]  /*3390*/  FMNMX3 R3, R86, R84, R109, !PT ;  /* 0x0000005456037276 */ /* 0x001fca000780006d */
[----:B------:R-:W-:-:S04]  /*33a0*/  FADD R87, R87, -R3 ;  /* 0x8000000357577221 */ /* 0x000fc80000000000 */
[----:B------:R-:W-:Y:S01]  /*33b0*/  FMUL R87, R87, 1.4426950216293334961 ;  /* 0x3fb8aa3b57577820 */ /* 0x000fe20000400000 */
[----:B------:R-:W-:Y:S01]  /*33c0*/  FADD R43, R43, -R120 ;  /* 0x800000782b2b7221 */ /* 0x000fe20000000000 */
[----:B----4-:R-:W-:Y:S04]  /*33d0*/  STS.U16 [R121+UR8+0x10000], R36 ;  /* 0x0100002479007988 */ /* 0x010fe80008000408 */
[----:B-----5:R-:W-:Y:S04]  /*33e0*/  STS.U16 [R121+UR8+0x10400], R37 ;  /* 0x0104002579007988 */ /* 0x020fe80008000408 */
[----:B------:R-:W-:Y:S04]  /*33f0*/  STS.U16 [R121+UR8+0x11000], R33 ;  /* 0x0110002179007988 */ /* 0x000fe80008000408 */
[----:B------:R-:W-:Y:S04]  /*3400*/  STS.U16 [R121+UR8+0x11400], R32 ;  /* 0x0114002079007988 */ /* 0x000fe80008000408 */
[----:B------:R0:W-:Y:S04]  /*3410*/  STS.U16 [R121+UR8+0x10c00], R29 ;  /* 0x010c001d79007988 */ /* 0x0001e80008000408 */
[----:B--2---:R1:W-:Y:S04]  /*3420*/  STS.U16 [R121+UR8+0x11800], R30 ;  /* 0x0118001e79007988 */ /* 0x0043e80008000408 */
[----:B------:R-:W-:Y:S01]  /*3430*/  STS.U16 [R121+UR8+0x11c00], R31 ;  /* 0x011c001f79007988 */ /* 0x000fe20008000408 */
[----:B------:R-:W-:Y:S01]  /*3440*/  BAR.SYNC.DEFER_BLOCKING 0x0 ;  /* 0x0000000000007b1d */ /* 0x000fe20000010000 */
[----:B------:R-:W-:-:S05]  /*3450*/  FMUL R43, R43, 1.4426950216293334961 ;  /* 0x3fb8aa3b2b2b7820 */ /* 0x000fca0000400000 */
[----:B------:R-:W-:Y:S01]  /*3460*/  MUFU.EX2 R90, R85 ;  /* 0x00000055005a7308 */ /* 0x000fe20000000800 */
[----:B------:R-:W-:-:S07]  /*3470*/  FADD R89, R89, -R3 ;  /* 0x8000000359597221 */ /* 0x000fce0000000000 */
[----:B------:R2:W-:Y:S01]  /*3480*/  MUFU.EX2 R88, R87 ;  /* 0x0000005700587308 */ /* 0x0005e20000000800 */
[----:B------:R-:W-:Y:S01]  /*3490*/  FADD R92, R35, -R3 ;  /* 0x80000003235c7221 */ /* 0x000fe20000000000 */
[----:B0-----:R-:W-:Y:S01]  /*34a0*/  FADD R29, -R3, R109 ;  /* 0x0000006d031d7221 */ /* 0x001fe20000000100 */
[----:B--2---:R-:W0:Y:S05]  /*34b0*/  LDSM.16.M88.4 R84, [R0+UR8+0x10000] ;  /* 0x010000080054783b */ /* 0x004e2a0008000200 */
[----:B------:R2:W-:Y:S01]  /*34c0*/  MUFU.EX2 R93, R43 ;  /* 0x0000002b005d7308 */ /* 0x0005e20000000800 */
[--C-:B------:R-:W-:Y:S01]  /*34d0*/  FADD R42, R42, -R3.reuse ;  /* 0x800000032a2a7221 */ /* 0x100fe20000000000 */
[----:B------:R-:W-:Y:S01]  /*34e0*/  FMUL R91, R91, 1.4426950216293334961 ;  /* 0x3fb8aa3b5b5b7820 */ /* 0x000fe20000400000 */
[----:B------:R-:W-:Y:S01]  /*34f0*/  FMUL R89, R89, 1.4426950216293334961 ;  /* 0x3fb8aa3b59597820 */ /* 0x000fe20000400000 */
[----:B------:R-:W-:Y:S01]  /*3500*/  FMUL R92, R92, 1.4426950216293334961 ;  /* 0x3fb8aa3b5c5c7820 */ /* 0x000fe20000400000 */
[----:B------:R-:W-:Y:S01]  /*3510*/  FMUL R29, R29, 1.4426950216293334961 ;  /* 0x3fb8aa3b1d1d7820 */ /* 0x000fe20000400000 */
[--C-:B------:R-:W-:Y:S01]  /*3520*/  FADD R41, R41, -R120.reuse ;  /* 0x8000007829297221 */ /* 0x100fe20000000000 */
[--C-:B-1----:R-:W-:Y:S01]  /*3530*/  FADD R30, R40, -R120.reuse ;  /* 0x80000078281e7221 */ /* 0x102fe20000000000 */
[----:B------:R-:W-:Y:S01]  /*3540*/  FADD R28, R28, -R120 ;  /* 0x800000781c1c7221 */ /* 0x000fe20000000000 */
[----:B--2---:R-:W-:Y:S01]  /*3550*/  FADD R43, -R120, R108 ;  /* 0x0000006c782b7221 */ /* 0x004fe20000000100 */
[----:B------:R-:W-:Y:S01]  /*3560*/  FMUL R42, R42, 1.4426950216293334961 ;  /* 0x3fb8aa3b2a2a7820 */ /* 0x000fe20000400000 */
[--C-:B------:R-:W-:Y:S01]  /*3570*/  FADD R97, R97, -R3.reuse ;  /* 0x8000000361617221 */ /* 0x100fe20000000000 */
[--C-:B------:R-:W-:Y:S01]  /*3580*/  FADD R98, R98, -R3.reuse ;  /* 0x8000000362627221 */ /* 0x100fe20000000000 */
[----:B------:R-:W-:Y:S01]  /*3590*/  FMUL R43, R43, 1.4426950216293334961 ;  /* 0x3fb8aa3b2b2b7820 */ /* 0x000fe20000400000 */
[----:B------:R-:W-:Y:S01]  /*35a0*/  MUFU.EX2 R91, R91 ;  /* 0x0000005b005b7308 */ /* 0x000fe20000000800 */
[--C-:B------:R-:W-:Y:S01]  /*35b0*/  FADD R96, R96, -R3.reuse ;  /* 0x8000000360607221 */ /* 0x100fe20000000000 */
[----:B------:R-:W-:Y:S01]  /*35c0*/  FADD R39, R39, -R3 ;  /* 0x8000000327277221 */ /* 0x000fe20000000000 */
[----:B------:R-:W-:Y:S04]  /*35d0*/  LDSM.16.M88.4 R116, [R0+UR8+0x10a00] ;  /* 0x010a00080074783b */ /* 0x000fe80008000200 */
[----:B------:R-:W-:Y:S01]  /*35e0*/  LDSM.16.M88.4 R100, [R0+UR8+0x11200] ;  /* 0x011200080064783b */ /* 0x000fe20008000200 */
[----:B------:R-:W1:Y:S08]  /*35f0*/  MUFU.EX2 R124, R43 ;  /* 0x0000002b007c7308 */ /* 0x000e700000000800 */
[----:B------:R-:W-:Y:S08]  /*3600*/  MUFU.EX2 R89, R89 ;  /* 0x0000005900597308 */ /* 0x000ff00000000800 */
[----:B------:R-:W-:Y:S08]  /*3610*/  MUFU.EX2 R92, R92 ;  /* 0x0000005c005c7308 */ /* 0x000ff00000000800 */
[----:B------:R2:W3:Y:S08]  /*3620*/  MUFU.EX2 R123, R29 ;  /* 0x0000001d007b7308 */ /* 0x0004f00000000800 */
[----:B------:R-:W4:Y:S01]  /*3630*/  MUFU.EX2 R94, R42 ;  /* 0x0000002a005e7308 */ /* 0x000f220000000800 */
[----:B--2---:R-:W-:-:S04]  /*3640*/  FADD R29, R34, -R120 ;  /* 0x80000078221d7221 */ /* 0x004fc80000000000 */
[----:B------:R-:W-:Y:S01]  /*3650*/  FMUL R29, R29, 1.4426950216293334961 ;  /* 0x3fb8aa3b1d1d7820 */ /* 0x000fe20000400000 */
[----:B------:R-:W-:Y:S01]  /*3660*/  FMUL R30, R30, 1.4426950216293334961 ;  /* 0x3fb8aa3b1e1e7820 */ /* 0x000fe20000400000 */
[----:B------:R-:W-:Y:S01]  /*3670*/  FMUL R28, R28, 1.4426950216293334961 ;  /* 0x3fb8aa3b1c1c7820 */ /* 0x000fe20000400000 */
[----:B------:R-:W-:Y:S01]  /*3680*/  FMUL R97, R97, 1.4426950216293334961 ;  /* 0x3fb8aa3b61617820 */ /* 0x000fe20000400000 */
[----:B------:R2:W-:Y:S01]  /*3690*/  MUFU.EX2 R104, R29 ;  /* 0x0000001d00687308 */ /* 0x0005e20000000800 */
[----:B------:R-:W-:Y:S01]  /*36a0*/  FMUL R98, R98, 1.4426950216293334961 ;  /* 0x3fb8aa3b62627820 */ /* 0x000fe20000400000 */
[----:B------:R-:W-:Y:S01]  /*36b0*/  FMUL R96, R96, 1.4426950216293334961 ;  /* 0x3fb8aa3b60607820 */ /* 0x000fe20000400000 */
[----:B------:R-:W-:Y:S01]  /*36c0*/  FMUL R39, R39, 1.4426950216293334961 ;  /* 0x3fb8aa3b27277820 */ /* 0x000fe20000400000 */
[C---:B-1----:R-:W-:Y:S01]  /*36d0*/  FMUL R4, R124.reuse, R4 ;  /* 0x000000047c047220 */ /* 0x042fe20000400000 */
[----:B------:R-:W-:Y:S01]  /*36e0*/  FMUL R5, R124, R5 ;  /* 0x000000057c057220 */ /* 0x000fe20000400000 */
[C---:B---3--:R-:W-:Y:S01]  /*36f0*/  FMUL R6, R123.reuse, R6 ;  /* 0x000000067b067220 */ /* 0x048fe20000400000 */
[----:B------:R-:W-:Y:S01]  /*3700*/  FMUL R7, R123, R7 ;  /* 0x000000077b077220 */ /* 0x000fe20000400000 */
[----:B------:R-:W-:Y:S01]  /*3710*/  F2FP.BF16.F32.PACK_AB R32, R90, R91 ;  /* 0x0000005b5a20723e */ /* 0x000fe200000010ff */
[----:B--2---:R-:W-:Y:S01]  /*3720*/  FMUL R29, R41, 1.4426950216293334961 ;  /* 0x3fb8aa3b291d7820 */ /* 0x004fe20000400000 */
[----:B------:R-:W-:-:S02]  /*3730*/  F2FP.BF16.F32.PACK_AB R33, R88, R89 ;  /* 0x000000595821723e */ /* 0x000fc400000010ff */
[----:B------:R-:W-:Y:S02]  /*3740*/  F2FP.BF16.F32.PACK_AB R34, R95, R93 ;  /* 0x0000005d5f22723e */ /* 0x000fe400000010ff */
[----:B----4-:R-:W-:Y:S01]  /*3750*/  F2FP.BF16.F32.PACK_AB R35, R94, R92 ;  /* 0x0000005c5e23723e */ /* 0x010fe200000010ff */
[----:B------:R-:W1:Y:S08]  /*3760*/  MUFU.EX2 R106, R29 ;  /* 0x0000001d006a7308 */ /* 0x000e700000000800 */
[----:B------:R-:W-:Y:S01]  /*3770*/  MUFU.EX2 R111, R30 ;  /* 0x0000001e006f7308 */ /* 0x000fe20000000800 */
[----:B0-----:R-:W-:Y:S07]  /*3780*/  HMMA.16816.F32.BF16 R4, R32, R84, R4 ;  /* 0x000000542004723c */ /* 0x001fee0000041804 */
[----:B------:R1:W-:Y:S08]  /*3790*/  MUFU.EX2 R113, R28 ;  /* 0x0000001c00717308 */ /* 0x0003f00000000800 */
[----:B------:R-:W-:Y:S08]  /*37a0*/  MUFU.EX2 R105, R97 ;  /* 0x0000006100697308 */ /* 0x000ff00000000800 */
[----:B------:R-:W0:Y:S08]  /*37b0*/  MUFU.EX2 R107, R98 ;  /* 0x00000062006b7308 */ /* 0x000e300000000800 */
[----:B------:R-:W-:Y:S08]  /*37c0*/  MUFU.EX2 R112, R96 ;  /* 0x0000006000707308 */ /* 0x000ff00000000800 */
[----:B------:R2:W3:Y:S01]  /*37d0*/  MUFU.EX2 R114, R39 ;  /* 0x0000002700727308 */ /* 0x0004e20000000800 */
[----:B-1----:R-:W-:Y:S01]  /*37e0*/  F2FP.BF16.F32.PACK_AB R28, R106, R104 ;  /* 0x000000686a1c723e */ /* 0x002fe200000010ff */
[C---:B------:R-:W-:Y:S01]  /*37f0*/  FMUL R16, R124.reuse, R16 ;  /* 0x000000107c107220 */ /* 0x040fe20000400000 */
[----:B0-----:R-:W-:Y:S01]  /*3800*/  F2FP.BF16.F32.PACK_AB R29, R107, R105 ;  /* 0x000000696b1d723e */ /* 0x001fe200000010ff */
[C---:B------:R-:W-:Y:S01]  /*3810*/  FMUL R17, R124.reuse, R17 ;  /* 0x000000117c117220 */ /* 0x040fe20000400000 */
[----:B------:R-:W-:Y:S01]  /*3820*/  F2FP.BF16.F32.PACK_AB R30, R113, R111 ;  /* 0x0000006f711e723e */ /* 0x000fe200000010ff */
[C---:B------:R-:W-:Y:S01]  /*3830*/  FMUL R18, R123.reuse, R18 ;  /* 0x000000127b127220 */ /* 0x040fe20000400000 */
[C---:B------:R-:W-:Y:S01]  /*3840*/  FMUL R19, R123.reuse, R19 ;  /* 0x000000137b137220 */ /* 0x040fe20000400000 */
[C---:B------:R-:W-:Y:S01]  /*3850*/  FMUL R12, R124.reuse, R12 ;  /* 0x0000000c7c0c7220 */ /* 0x040fe20000400000 */
[----:B--2---:R-:W0:Y:S01]  /*3860*/  LDSM.16.M88.4 R36, [R0+UR8+0x10400] ;  /* 0x010400080024783b */ /* 0x004e220008000200 */
[C---:B------:R-:W-:Y:S01]  /*3870*/  FMUL R13, R124.reuse, R13 ;  /* 0x0000000d7c0d7220 */ /* 0x040fe20000400000 */
[C---:B------:R-:W-:Y:S01]  /*3880*/  FMUL R14, R123.reuse, R14 ;  /* 0x0000000e7b0e7220 */ /* 0x040fe20000400000 */
[----:B------:R-:W-:Y:S01]  /*3890*/  FMUL R15, R123, R15 ;  /* 0x0000000f7b0f7220 */ /* 0x000fe20000400000 */
[----:B------:R-:W-:Y:S01]  /*38a0*/  FADD R90, R91, R90 ;  /* 0x0000005a5b5a7221 */ /* 0x000fe20000000000 */
[----:B------:R-:W-:Y:S01]  /*38b0*/  FADD R88, R89, R88 ;  /* 0x0000005859587221 */ /* 0x000fe20000000000 */
[C---:B------:R-:W-:Y:S01]  /*38c0*/  FMUL R48, R124.reuse, R48 ;  /* 0x000000307c307220 */ /* 0x040fe20000400000 */
[----:B------:R-:W-:Y:S01]  /*38d0*/  FMUL R49, R124, R49 ;  /* 0x000000317c317220 */ /* 0x000fe20000400000 */
[----:B---3--:R-:W-:Y:S01]  /*38e0*/  F2FP.BF16.F32.PACK_AB R31, R114, R112 ;  /* 0x00000070721f723e */ /* 0x008fe200000010ff */
[C---:B------:R-:W-:Y:S01]  /*38f0*/  FMUL R50, R123.reuse, R50 ;  /* 0x000000327b327220 */ /* 0x040fe20000400000 */
[----:B------:R-:W-:Y:S01]  /*3900*/  FMUL R51, R123, R51 ;  /* 0x000000337b337220 */ /* 0x000fe20000400000 */
[----:B------:R-:W-:Y:S04]  /*3910*/  LDSM.16.M88.4 R40, [R0+UR8+0x10200] ;  /* 0x010200080028783b */ /* 0x000fe80008000200 */
[----:B------:R-:W-:Y:S01]  /*3920*/  HMMA.16816.F32.BF16 R4, R28, R86, R4 ;  /* 0x000000561c04723c */ /* 0x000fe20000041804 */
[----:B------:R-:W1:Y:S01]  /*3930*/  LDSM.16.M88.4 R84, [R0+UR8+0x10600] ;  /* 0x010600080054783b */ /* 0x000e620008000200 */
[----:B------:R-:W-:Y:S01]  /*3940*/  FADD R90, R93, R90 ;  /* 0x0000005a5d5a7221 */ /* 0x000fe20000000000 */
[----:B------:R-:W-:Y:S01]  /*3950*/  FADD R88, R92, R88 ;  /* 0x000000585c587221 */ /* 0x000fe20000000000 */
[C---:B------:R-:W-:Y:S01]  /*3960*/  FMUL R8, R124.reuse, R8 ;  /* 0x000000087c087220 */ /* 0x040fe20000400000 */
[----:B------:R-:W-:Y:S01]  /*3970*/  FMUL R9, R124, R9 ;  /* 0x000000097c097220 */ /* 0x000fe20000400000 */
[----:B------:R-:W-:Y:S01]  /*3980*/  FADD R90, R95, R90 ;  /* 0x0000005a5f5a7221 */ /* 0x000fe20000000000 */
[----:B------:R-:W-:Y:S01]  /*3990*/  FADD R88, R94, R88 ;  /* 0x000000585e587221 */ /* 0x000fe20000000000 */
[C---:B------:R-:W-:Y:S01]  /*39a0*/  FMUL R10, R123.reuse, R10 ;  /* 0x0000000a7b0a7220 */ /* 0x040fe20000400000 */
[C---:B------:R-:W-:Y:S01]  /*39b0*/  FMUL R11, R123.reuse, R11 ;  /* 0x0000000b7b0b7220 */ /* 0x040fe20000400000 */
[C---:B------:R-:W-:Y:S01]  /*39c0*/  FMUL R20, R124.reuse, R20 ;  /* 0x000000147c147220 */ /* 0x040fe20000400000 */
[C---:B------:R-:W-:Y:S01]  /*39d0*/  FMUL R21, R124.reuse, R21 ;  /* 0x000000157c157220 */ /* 0x040fe20000400000 */
[C---:B------:R-:W-:Y:S01]  /*39e0*/  FMUL R22, R123.reuse, R22 ;  /* 0x000000167b167220 */ /* 0x040fe20000400000 */
[C---:B------:R-:W-:Y:S01]  /*39f0*/  FMUL R23, R123.reuse, R23 ;  /* 0x000000177b177220 */ /* 0x040fe20000400000 */
[C---:B------:R-:W-:Y:S01]  /*3a00*/  FMUL R44, R124.reuse, R44 ;  /* 0x0000002c7c2c7220 */ /* 0x040fe20000400000 */
[----:B------:R-:W-:Y:S01]  /*3a10*/  FMUL R45, R124, R45 ;  /* 0x0000002d7c2d7220 */ /* 0x000fe20000400000 */
[C---:B------:R-:W-:Y:S01]  /*3a20*/  FMUL R46, R123.reuse, R46 ;  /* 0x0000002e7b2e7220 */ /* 0x040fe20000400000 */
[----:B------:R-:W-:Y:S01]  /*3a30*/  FMUL R47, R123, R47 ;  /* 0x0000002f7b2f7220 */ /* 0x000fe20000400000 */
[----:B------:R-:W-:Y:S04]  /*3a40*/  LDSM.16.M88.4 R96, [R0+UR8+0x11400] ;  /* 0x011400080060783b */ /* 0x000fe80008000200 */
[----:B------:R-:W-:Y:S01]  /*3a50*/  LDSM.16.M88.4 R92, [R0+UR8+0x11600] ;  /* 0x01160008005c783b */ /* 0x000fe20008000200 */
[----:B0-----:R-:W-:Y:S01]  /*3a60*/  HMMA.16816.F32.BF16 R12, R32, R36, R12 ;  /* 0x00000024200c723c */ /* 0x001fe2000004180c */
[----:B------:R-:W-:-:S02]  /*3a70*/  IMAD.MOV.U32 R37, RZ, RZ, R105 ;  /* 0x000000ffff257224 */ /* 0x000fc400078e0069 */
[----:B------:R-:W-:-:S05]  /*3a80*/  IMAD.MOV.U32 R36, RZ, RZ, R104 ;  /* 0x000000ffff247224 */ /* 0x000fca00078e0068 */
[C---:B-1----:R-:W-:Y:S01]  /*3a90*/  HMMA.16816.F32.BF16 R16, R32.reuse, R84, R16 ;  /* 0x000000542010723c */ /* 0x042fe20000041810 */
[----:B------:R-:W-:Y:S02]  /*3aa0*/  IMAD.MOV.U32 R85, RZ, RZ, R107 ;  /* 0x000000ffff557224 */ /* 0x000fe400078e006b */
[----:B------:R-:W-:Y:S01]  /*3ab0*/  FADD R36, R36, R90 ;  /* 0x0000005a24247221 */ /* 0x000fe20000000000 */
[----:B------:R-:W-:Y:S02]  /*3ac0*/  IMAD.MOV.U32 R84, RZ, RZ, R106 ;  /* 0x000000ffff547224 */ /* 0x000fe400078e006a */
[----:B------:R-:W-:Y:S01]  /*3ad0*/  FADD R37, R37, R88 ;  /* 0x0000005825257221 */ /* 0x000fe20000000000 */
[----:B------:R-:W-:Y:S01]  /*3ae0*/  LDSM.16.M88.4 R104, [R0+UR8+0x11000] ;  /* 0x011000080068783b */ /* 0x000fe20008000200 */
[----:B------:R-:W-:Y:S02]  /*3af0*/  FADD R36, R84, R36 ;  /* 0x0000002454247221 */ /* 0x000fe40000000000 */
[----:B------:R-:W-:Y:S01]  /*3b00*/  FADD R37, R85, R37 ;  /* 0x0000002555257221 */ /* 0x000fe20000000000 */
[----:B------:R-:W-:Y:S01]  /*3b10*/  HMMA.16816.F32.BF16 R8, R32, R40, R8 ;  /* 0x000000282008723c */ /* 0x000fe20000041808 */
[----:B------:R-:W-:Y:S08]  /*3b20*/  LDSM.16.M88.4 R88, [R0+UR8+0x11800] ;  /* 0x011800080058783b */ /* 0x000ff00008000200 */
[----:B------:R-:W-:Y:S01]  /*3b30*/  HMMA.16816.F32.BF16 R16, R28, R86, R16 ;  /* 0x000000561c10723c */ /* 0x000fe20000041810 */
[----:B------:R-:W0:Y:S07]  /*3b40*/  LDSM.16.M88.4 R84, [R0+UR8+0x11a00] ;  /* 0x011a00080054783b */ /* 0x000e2e0008000200 */
[----:B0-----:R-:W-:Y:S01]  /*3b50*/  HMMA.16816.F32.BF16 R48, R32, R84, R48 ;  /* 0x000000542030723c */ /* 0x001fe20000041830 */
[----:B------:R-:W2:Y:S04]  /*3b60*/  LDL.LU R85, [R1+0x4] ;  /* 0x0000040001557983 */ /* 0x000ea80000300800 */
[----:B------:R-:W3:Y:S03]  /*3b70*/  LDL.LU R84, [R1] ;  /* 0x0000000001547983 */ /* 0x000ee60000300800 */
[C---:B------:R-:W-:Y:S01]  /*3b80*/  HMMA.16816.F32.BF16 R8, R28.reuse, R42, R8 ;  /* 0x0000002a1c08723c */ /* 0x040fe20000041808 */
[----:B------:R-:W0:Y:S07]  /*3b90*/  LDSM.16.M88.4 R40, [R0+UR8+0x10800] ;  /* 0x010800080028783b */ /* 0x000e2e0008000200 */
[----:B------:R-:W-:Y:S08]  /*3ba0*/  HMMA.16816.F32.BF16 R12, R28, R38, R12 ;  /* 0x000000261c0c723c */ /* 0x000ff0000004180c */
[----:B0-----:R-:W-:Y:S01]  /*3bb0*/  HMMA.16816.F32.BF16 R20, R32, R40, R20 ;  /* 0x000000282014723c */ /* 0x001fe20000041814 */
[----:B------:R-:W-:Y:S01]  /*3bc0*/  MOV R40, R111 ;  /* 0x0000006f00287202 */ /* 0x000fe20000000f00 */
[----:B------:R-:W-:Y:S01]  /*3bd0*/  IMAD.MOV.U32 R41, RZ, RZ, R112 ;  /* 0x000000ffff297224 */ /* 0x000fe200078e0070 */
[----:B------:R-:W-:Y:S03]  /*3be0*/  LDSM.16.M88.4 R108, [R0+UR8+0x10e00] ;  /* 0x010e0008006c783b */ /* 0x000fe60008000200 */
[----:B------:R-:W-:Y:S01]  /*3bf0*/  FADD R40, R40, R36 ;  /* 0x0000002428287221 */ /* 0x000fe20000000000 */
[----:B------:R-:W-:-:S02]  /*3c00*/  FADD R41, R41, R37 ;  /* 0x0000002529297221 */ /* 0x000fc40000000000 */
[----:B------:R-:W0:Y:S11]  /*3c10*/  LDSM.16.M88.4 R36, [R0+UR8+0x11c00] ;  /* 0x011c00080024783b */ /* 0x000e360008000200 */
[----:B------:R-:W-:Y:S01]  /*3c20*/  HMMA.16816.F32.BF16 R20, R28, R42, R20 ;  /* 0x0000002a1c14723c */ /* 0x000fe20000041814 */
[----:B------:R-:W-:-:S02]  /*3c30*/  IMAD.MOV.U32 R43, RZ, RZ, R114 ;  /* 0x000000ffff2b7224 */ /* 0x000fc400078e0072 */
[----:B------:R-:W-:Y:S02]  /*3c40*/  IMAD.MOV.U32 R42, RZ, RZ, R113 ;  /* 0x000000ffff2a7224 */ /* 0x000fe400078e0071 */
[----:B------:R-:W1:Y:S03]  /*3c50*/  LDSM.16.M88.4 R112, [R0+UR8+0x10c00] ;  /* 0x010c00080070783b */ /* 0x000e660008000200 */
[C---:B0-----:R-:W-:Y:S01]  /*3c60*/  HMMA.16816.F32.BF16 R44, R32.reuse, R36, R44 ;  /* 0x00000024202c723c */ /* 0x041fe2000004182c */
[----:B------:R-:W-:Y:S01]  /*3c70*/  FADD R36, R42, R40 ;  /* 0x000000282a247221 */ /* 0x000fe20000000000 */
[----:B------:R-:W-:Y:S02]  /*3c80*/  FADD R37, R43, R41 ;  /* 0x000000292b257221 */ /* 0x000fe40000000000 */
[----:B------:R-:W0:Y:S01]  /*3c90*/  LDSM.16.M88.4 R40, [R0+UR8+0x11e00] ;  /* 0x011e00080028783b */ /* 0x000e220008000200 */
[C---:B------:R-:W-:Y:S01]  /*3ca0*/  FMUL R80, R124.reuse, R80 ;  /* 0x000000507c507220 */ /* 0x040fe20000400000 */
        /* <DEDUP_REMOVED lines=35> */
[C---:B------:R-:W-:Y:S08]  /*3ee0*/  HMMA.16816.F32.BF16 R80, R32.reuse, R116, R80 ;  /* 0x000000742050723c */ /* 0x040ff00000041850 */
[C---:B-1----:R-:W-:Y:S08]  /*3ef0*/  HMMA.16816.F32.BF16 R76, R32.reuse, R112, R76 ;  /* 0x00000070204c723c */ /* 0x042ff0000004184c */
[C---:B------:R-:W-:Y:S08]  /*3f00*/  HMMA.16816.F32.BF16 R72, R32.reuse, R108, R72 ;  /* 0x0000006c2048723c */ /* 0x040ff00000041848 */
[C---:B------:R-:W-:Y:S08]  /*3f10*/  HMMA.16816.F32.BF16 R68, R32.reuse, R104, R68 ;  /* 0x000000682044723c */ /* 0x040ff00000041844 */
[C---:B------:R-:W-:Y:S08]  /*3f20*/  HMMA.16816.F32.BF16 R64, R32.reuse, R100, R64 ;  /* 0x000000642040723c */ /* 0x040ff00000041840 */
[C---:B------:R-:W-:Y:S08]  /*3f30*/  HMMA.16816.F32.BF16 R60, R32.reuse, R96, R60 ;  /* 0x00000060203c723c */ /* 0x040ff0000004183c */
[C---:B------:R-:W-:Y:S08]  /*3f40*/  HMMA.16816.F32.BF16 R56, R32.reuse, R92, R56 ;  /* 0x0000005c2038723c */ /* 0x040ff00000041838 */
[C---:B------:R-:W-:Y:S08]  /*3f50*/  HMMA.16816.F32.BF16 R52, R32.reuse, R88, R52 ;  /* 0x000000582034723c */ /* 0x040ff00000041834 */
[----:B0-----:R-:W-:Y:S01]  /*3f60*/  HMMA.16816.F32.BF16 R24, R32, R40, R24 ;  /* 0x000000282018723c */ /* 0x001fe20000041818 */
[----:B------:R-:W0:Y:S04]  /*3f70*/  SHFL.BFLY PT, R33, R36, 0x2, 0x1f ;  /* 0x0c401f0024217f89 */ /* 0x000e2800000e0000 */
[----:B------:R-:W1:Y:S01]  /*3f80*/  SHFL.BFLY PT, R32, R37, 0x2, 0x1f ;  /* 0x0c401f0025207f89 */ /* 0x000e6200000e0000 */
[----:B0-----:R-:W-:Y:S01]  /*3f90*/  FADD R33, R36, R33 ;  /* 0x0000002124217221 */ /* 0x001fe20000000000 */
[----:B-1----:R-:W-:-:S04]  /*3fa0*/  FADD R32, R37, R32 ;  /* 0x0000002025207221 */ /* 0x002fc80000000000 */
[----:B------:R-:W0:Y:S04]  /*3fb0*/  SHFL.BFLY PT, R35, R33, 0x1, 0x1f ;  /* 0x0c201f0021237f89 */ /* 0x000e2800000e0000 */
[----:B------:R-:W1:Y:S01]  /*3fc0*/  SHFL.BFLY PT, R34, R32, 0x1, 0x1f ;  /* 0x0c201f0020227f89 */ /* 0x000e6200000e0000 */
[----:B------:R-:W-:Y:S01]  /*3fd0*/  UIADD3 UR6, UP0, UPT, UR6, 0x20, URZ ;  /* 0x0000002006067890 */ /* 0x000fe2000ff1e0ff */
[----:B------:R-:W-:Y:S03]  /*3fe0*/  HMMA.16816.F32.BF16 R80, R28, R118, R80 ;  /* 0x000000761c50723c */ /* 0x000fe60000041850 */
[----:B------:R-:W-:Y:S01]  /*3ff0*/  UIADD3.X UR7, UPT, UPT, URZ, UR7, URZ, UP0, !UPT ;  /* 0x00000007ff077290 */ /* 0x000fe200087fe4ff */
[----:B0-----:R-:W-:Y:S01]  /*4000*/  FADD R35, R33, R35 ;  /* 0x0000002321237221 */ /* 0x001fe20000000000 */
[----:B-1----:R-:W-:-:S03]  /*4010*/  FADD R34, R32, R34 ;  /* 0x0000002220227221 */ /* 0x002fc60000000000 */
[----:B------:R-:W-:Y:S01]  /*4020*/  HMMA.16816.F32.BF16 R76, R28, R114, R76 ;  /* 0x000000721c4c723c */ /* 0x000fe2000004184c */
[----:B------:R-:W-:-:S07]  /*4030*/  UISETP.GE.U32.AND UP0, UPT, UR6, UR16, UPT ;  /* 0x000000100600728c */ /* 0x000fce000bf06070 */
[----:B------:R-:W-:Y:S01]  /*4040*/  HMMA.16816.F32.BF16 R72, R28, R110, R72 ;  /* 0x0000006e1c48723c */ /* 0x000fe20000041848 */
[----:B------:R-:W-:-:S07]  /*4050*/  UISETP.GE.U32.AND.EX UP0, UPT, UR7, URZ, UPT, UP0 ;  /* 0x000000ff0700728c */ /* 0x000fce000bf06100 */
[C---:B------:R-:W-:Y:S08]  /*4060*/  HMMA.16816.F32.BF16 R68, R28.reuse, R106, R68 ;  /* 0x0000006a1c44723c */ /* 0x040ff00000041844 */
[----:B------:R-:W-:Y:S01]  /*4070*/  HMMA.16816.F32.BF16 R64, R28, R102, R64 ;  /* 0x000000661c40723c */ /* 0x000fe20000041840 */
[----:B--2---:R-:W-:Y:S01]  /*4080*/  FFMA R85, R124, R85, R35 ;  /* 0x000000557c557223 */ /* 0x004fe20000000023 */
[----:B---3--:R-:W-:-:S04]  /*4090*/  FFMA R84, R123, R84, R34 ;  /* 0x000000547b547223 */ /* 0x008fc80000000022 */
[----:B------:R0:W-:Y:S02]  /*40a0*/  STL [R1+0x4], R85 ;  /* 0x0000045501007387 */ /* 0x0001e40000100800 */
[C---:B------:R-:W-:Y:S02]  /*40b0*/  HMMA.16816.F32.BF16 R60, R28.reuse, R98, R60 ;  /* 0x000000621c3c723c */ /* 0x040fe4000004183c */
[----:B------:R0:W-:Y:S06]  /*40c0*/  STL [R1], R84 ;  /* 0x0000005401007387 */ /* 0x0001ec0000100800 */
[C---:B------:R-:W-:Y:S08]  /*40d0*/  HMMA.16816.F32.BF16 R56, R28.reuse, R94, R56 ;  /* 0x0000005e1c38723c */ /* 0x040ff00000041838 */
[C---:B------:R-:W-:Y:S08]  /*40e0*/  HMMA.16816.F32.BF16 R52, R28.reuse, R90, R52 ;  /* 0x0000005a1c34723c */ /* 0x040ff00000041834 */
[C---:B------:R-:W-:Y:S08]  /*40f0*/  HMMA.16816.F32.BF16 R48, R28.reuse, R86, R48 ;  /* 0x000000561c30723c */ /* 0x040ff00000041830 */
[C---:B------:R-:W-:Y:S08]  /*4100*/  HMMA.16816.F32.BF16 R44, R28.reuse, R38, R44 ;  /* 0x000000261c2c723c */ /* 0x040ff0000004182c */
[----:B------:R-:W-:Y:S01]  /*4110*/  HMMA.16816.F32.BF16 R24, R28, R42, R24 ;  /* 0x0000002a1c18723c */ /* 0x000fe20000041818 */
[----:B------:R-:W-:-:S02]  /*4120*/  IMAD.MOV.U32 R108, RZ, RZ, R120 ;  /* 0x000000ffff6c7224 */ /* 0x000fc400078e0078 */
[----:B------:R-:W-:Y:S01]  /*4130*/  IMAD.MOV.U32 R109, RZ, RZ, R3 ;  /* 0x000000ffff6d7224 */ /* 0x000fe200078e0003 */
[----:B------:R-:W-:Y:S02]  /*4140*/  ULEA UR5, UR13, UR5, 0x5 ;  /* 0x000000050d057291 */ /* 0x000fe4000f8e28ff */
[----:B------:R-:W-:Y:S01]  /*4150*/  ULEA UR4, UR11, UR4, 0x5 ;  /* 0x000000040b047291 */ /* 0x000fe2000f8e28ff */
[----:B0-----:R-:W-:-:S13]  /*4160*/  BRA.U !UP0, `(.L_x_1) ;  /* 0xffffffe1087c7547 */ /* 0x001fda000b83ffff */
.L_x_0:
[----:B------:R-:W2:Y:S01]  /*4170*/  LDL.LU R2, [R1] ;  /* 0x0000000001027983 */ /* 0x000ea20000300800 */
[----:B------:R-:W0:Y:S01]  /*4180*/  S2R R0, SR_TID.X ;  /* 0x0000000000007919 */ /* 0x000e220000002100 */
[----:B------:R-:W-:Y:S01]  /*4190*/  IMAD.MOV.U32 R36, RZ, RZ, R51 ;  /* 0x000000ffff247224 */ /* 0x000fe200078e0033 */
[----:B------:R-:W1:Y:S01]  /*41a0*/  S2R R92, SR_TID.X ;  /* 0x00000000005c7919 */ /* 0x000e620000002100 */
[----:B------:R-:W-:Y:S01]  /*41b0*/  IMAD.MOV.U32 R30, RZ, RZ, R58 ;  /* 0x000000ffff1e7224 */ /* 0x000fe200078e003a */
[----:B------:R-:W-:Y:S01]  /*41c0*/  MOV R42, R25 ;  /* 0x00000019002a7202 */ /* 0x000fe20000000f00 */
[----:B------:R-:W-:Y:S01]  /*41d0*/  IMAD.MOV.U32 R38, RZ, RZ, R50 ;  /* 0x000000ffff267224 */ /* 0x000fe200078e0032 */
[----:B------:R-:W3:Y:S01]  /*41e0*/  LDL.LU R28, [R1+0x4] ;  /* 0x00000400011c7983 */ /* 0x000ee20000300800 */
[----:B------:R-:W-:Y:S01]  /*41f0*/  MOV R58, R48 ;  /* 0x00000030003a7202 */ /* 0x000fe20000000f00 */
[----:B------:R-:W-:Y:S01]  /*4200*/  IMAD.MOV.U32 R48, RZ, RZ, R24 ;  /* 0x000000ffff307224 */ /* 0x000fe200078e0018 */
[----:B------:R-:W4:Y:S01]  /*4210*/  LDCU.64 UR4, c[0x0][0x3e0] ;  /* 0x00007c00ff0477ac */ /* 0x000f220008000a00 */
[----:B------:R-:W-:Y:S01]  /*4220*/  IMAD.MOV.U32 R34, RZ, RZ, R27 ;  /* 0x000000ffff227224 */ /* 0x000fe200078e001b */
[----:B------:R-:W5:Y:S01]  /*4230*/  S2R R90, SR_CTAID.X ;  /* 0x00000000005a7919 */ /* 0x000f620000002500 */
[----:B----4-:R-:W-:Y:S01]  /*4240*/  UIMAD UR4, UR9, UR4, URZ ;  /* 0x00000004090472a4 */ /* 0x010fe2000f8e02ff */
[----:B0-----:R-:W-:Y:S01]  /*4250*/  LOP3.LUT R31, R0, 0x7, RZ, 0xc0, !PT ;  /* 0x00000007001f7812 */ /* 0x001fe200078ec0ff */
[----:B-1----:R-:W-:-:S03]  /*4260*/  IMAD.SHL.U32 R0, R92, 0x4, RZ ;  /* 0x000000045c007824 */ /* 0x002fc600078e00ff */
[----:B------:R-:W-:Y:S02]  /*4270*/  LEA R29, R31, UR8, 0x4 ;  /* 0x000000081f1d7c11 */ /* 0x000fe4000f8e20ff */
[----:B------:R-:W-:-:S03]  /*4280*/  LOP3.LUT R0, R0, 0x3c0, RZ, 0xc0, !PT ;  /* 0x000003c000007812 */ /* 0x000fc600078ec0ff */
[----:B------:R-:W-:Y:S01]  /*4290*/  IMAD R31, R31, -0x8, R29 ;  /* 0xfffffff81f1f7824 */ /* 0x000fe200078e021d */
[----:B-----5:R-:W-:-:S03]  /*42a0*/  PRMT R90, R92, 0x6540, R90 ;  /* 0x000065405c5a7816 */ /* 0x020fc6000000005a */
[----:B------:R-:W-:Y:S01]  /*42b0*/  IMAD.IADD R35, R0, 0x1, R31 ;  /* 0x0000000100237824 */ /* 0x000fe200078e021f */
[----:B------:R-:W-:-:S05]  /*42c0*/  LOP3.LUT R0, R92, 0x8, RZ, 0xc0, !PT ;  /* 0x000000085c007812 */ /* 0x000fca00078ec0ff */
[C---:B------:R-:W-:Y:S01]  /*42d0*/  IMAD R33, R0.reuse, 0x200, R29 ;  /* 0x0000020000217824 */ /* 0x040fe200078e021d */
[----:B------:R-:W-:Y:S01]  /*42e0*/  LEA.HI R0, R0, R35, RZ, 0x1f ;  /* 0x0000002300007211 */ /* 0x000fe200078ff8ff */
[----:B------:R-:W-:Y:S01]  /*42f0*/  BAR.SYNC.DEFER_BLOCKING 0x0 ;  /* 0x0000000000007b1d */ /* 0x000fe20000010000 */
[----:B--2---:R-:W-:Y:S02]  /*4300*/  IMAD.MOV.U32 R51, RZ, RZ, R2 ;  /* 0x000000ffff337224 */ /* 0x004fe400078e0002 */
[----:B------:R-:W-:Y:S02]  /*4310*/  IMAD.SHL.U32 R2, R92, 0x8, RZ ;  /* 0x000000085c027824 */ /* 0x000fe400078e00ff */
[C---:B------:R-:W-:Y:S01]  /*4320*/  FMUL R24, R51.reuse, 8388608 ;  /* 0x4b00000033187820 */ /* 0x040fe20000400000 */
[C---:B------:R-:W-:Y:S02]  /*4330*/  FSETP.GEU.AND P2, PT, R51.reuse, 1.175494350822287508e-38, PT ;  /* 0x008000003300780b */ /* 0x040fe40003f4e000 */
[----:B------:R-:W-:-:S02]  /*4340*/  FSETP.GT.AND P0, PT, |R51|, 8.50705917302346158658e+37, PT ;  /* 0x7e8000003300780b */ /* 0x000fc40003f04200 */
[----:B------:R-:W-:Y:S02]  /*4350*/  FSEL R24, R24, R51, !P2 ;  /* 0x0000003318187208 */ /* 0x000fe40005000000 */
[----:B------:R-:W-:Y:S01]  /*4360*/  LOP3.LUT R2, R2, 0xf80, RZ, 0xc0, !PT ;  /* 0x00000f8002027812 */ /* 0x000fe200078ec0ff */
[----:B---3--:R-:W-:Y:S02]  /*4370*/  IMAD.MOV.U32 R40, RZ, RZ, R28 ;  /* 0x000000ffff287224 */ /* 0x008fe400078e001c */
[----:B------:R-:W-:Y:S01]  /*4380*/  IMAD.MOV.U32 R28, RZ, RZ, R26 ;  /* 0x000000ffff1c7224 */ /* 0x000fe200078e001a */
[----:B------:R-:W-:Y:S01]  /*4390*/  FSEL R26, RZ, -23, P2 ;  /* 0xc1b80000ff1a7808 */ /* 0x000fe20001000000 */
[C---:B------:R-:W-:Y:S01]  /*43a0*/  FMUL R25, R40.reuse, 8388608 ;  /* 0x4b00000028197820 */ /* 0x040fe20000400000 */
[----:B------:R-:W-:Y:S01]  /*43b0*/  FSETP.GEU.AND P1, PT, R40, 1.175494350822287508e-38, PT ;  /* 0x008000002800780b */ /* 0x000fe20003f2e000 */
[----:B------:R-:W-:Y:S01]  /*43c0*/  VIADD R43, R24, 0xc0cafb0d ;  /* 0xc0cafb0d182b7836 */ /* 0x000fe20000000000 */
[C---:B------:R-:W-:Y:S01]  /*43d0*/  FSETP.GEU.AND P2, PT, |R51|.reuse, 1.175494350822287508e-38, PT ;  /* 0x008000003300780b */ /* 0x040fe20003f4e200 */
[----:B------:R-:W-:Y:S01]  /*43e0*/  @P0 FMUL R51, R51, 0.25 ;  /* 0x3e80000033330820 */ /* 0x000fe20000400000 */
[----:B------:R-:W-:Y:S01]  /*43f0*/  FSEL R25, R25, R40, !P1 ;  /* 0x0000002819197208 */ /* 0x000fe20004800000 */
[----:B------:R-:W-:Y:S01]  /*4400*/  @P0 FMUL R46, R46, 0.25 ;  /* 0x3e8000002e2e0820 */ /* 0x000fe20000400000 */
[----:B------:R-:W-:Y:S01]  /*4410*/  FSEL R50, RZ, -23, P1 ;  /* 0xc1b80000ff327808 */ /* 0x000fe20000800000 */
[----:B------:R-:W-:Y:S01]  /*4420*/  @P0 FMUL R66, R66, 0.25 ;  /* 0x3e80000042420820 */ /* 0x000fe20000400000 */
[C---:B------:R-:W-:Y:S01]  /*4430*/  FSETP.GT.AND P1, PT, |R40|.reuse, 8.50705917302346158658e+37, PT ;  /* 0x7e8000002800780b */ /* 0x040fe20003f24200 */
[----:B------:R-:W-:Y:S01]  /*4440*/  @P0 FMUL R23, R23, 0.25 ;  /* 0x3e80000017170820 */ /* 0x000fe20000400000 */
[----:B------:R-:W-:Y:S01]  /*4450*/  FSETP.GEU.AND P3, PT, |R40|, 1.175494350822287508e-38, PT ;  /* 0x008000002800780b */ /* 0x000fe20003f6e200 */
[----:B------:R-:W-:Y:S01]  /*4460*/  @P0 FMUL R47, R47, 0.25 ;  /* 0x3e8000002f2f0820 */ /* 0x000fe20000400000 */
[----:B------:R-:W-:Y:S01]  /*4470*/  @P0 FMUL R22, R22, 0.25 ;  /* 0x3e80000016160820 */ /* 0x000fe20000400000 */
[----:B------:R-:W-:Y:S01]  /*4480*/  @P0 FMUL R70, R70, 0.25 ;  /* 0x3e80000046460820 */ /* 0x000fe20000400000 */
[----:B------:R-:W-:Y:S01]  /*4490*/  @P0 FMUL R15, R15, 0.25 ;  /* 0x3e8000000f0f0820 */ /* 0x000fe20000400000 */
[----:B------:R-:W-:Y:S01]  /*44a0*/  @!P2 FMUL R51, R51, 16777216 ;  /* 0x4b8000003333a820 */ /* 0x000fe20000400000 */
[----:B------:R-:W-:Y:S01]  /*44b0*/  @!P2 FMUL R46, R46, 16777216 ;  /* 0x4b8000002e2ea820 */ /* 0x000fe20000400000 */
[----:B------:R-:W-:Y:S01]  /*44c0*/  @!P2 FMUL R66, R66, 16777216 ;  /* 0x4b8000004242a820 */ /* 0x000fe20000400000 */
[----:B------:R-:W-:-:S02]  /*44d0*/  VIADD R84, R25, 0xc0cafb0d ;  /* 0xc0cafb0d19547836 */ /* 0x000fc40000000000 */
[----:B------:R-:W-:Y:S01]  /*44e0*/  @!P2 FMUL R23, R23, 16777216 ;  /* 0x4b8000001717a820 */ /* 0x000fe20000400000 */
[----:B------:R-:W-:Y:S01]  /*44f0*/  @P0 FMUL R28, R28, 0.25 ;  /* 0x3e8000001c1c0820 */ /* 0x000fe20000400000 */
[----:B------:R-:W-:Y:S01]  /*4500*/  @P1 FMUL R40, R40, 0.25 ;  /* 0x3e80000028281820 */ /* 0x000fe20000400000 */
[----:B------:R-:W0:Y:S01]  /*4510*/  MUFU.RCP R51, R51 ;  /* 0x0000003300337308 */ /* 0x000e220000001000 */
[----:B------:R-:W-:Y:S01]  /*4520*/  @P1 FMUL R9, R9, 0.25 ;  /* 0x3e80000009091820 */ /* 0x000fe20000400000 */
[----:B------:R-:W-:Y:S01]  /*4530*/  @P1 FMUL R5, R5, 0.25 ;  /* 0x3e80000005051820 */ /* 0x000fe20000400000 */
[----:B------:R-:W-:Y:S01]  /*4540*/  @!P3 FMUL R40, R40, 16777216 ;  /* 0x4b8000002828b820 */ /* 0x000fe20000400000 */
[----:B------:R-:W-:Y:S01]  /*4550*/  @!P2 FMUL R47, R47, 16777216 ;  /* 0x4b8000002f2fa820 */ /* 0x000fe20000400000 */
[----:B------:R-:W-:Y:S01]  /*4560*/  @!P2 FMUL R22, R22, 16777216 ;  /* 0x4b8000001616a820 */ /* 0x000fe20000400000 */
[----:B------:R-:W-:Y:S01]  /*4570*/  @P0 FMUL R67, R67, 0.25 ;  /* 0x3e80000043430820 */ /* 0x000fe20000400000 */
[----:B------:R-:W-:Y:S01]  /*4580*/  @!P2 FMUL R70, R70, 16777216 ;  /* 0x4b8000004646a820 */ /* 0x000fe20000400000 */
[----:B------:R-:W1:Y:S01]  /*4590*/  MUFU.RCP R27, R40 ;  /* 0x00000028001b7308 */ /* 0x000e620000001000 */
[----:B------:R-:W-:Y:S01]  /*45a0*/  @!P2 FMUL R15, R15, 16777216 ;  /* 0x4b8000000f0fa820 */ /* 0x000fe20000400000 */
[----:B------:R-:W-:Y:S01]  /*45b0*/  @P0 FMUL R62, R62, 0.25 ;  /* 0x3e8000003e3e0820 */ /* 0x000fe20000400000 */
[----:B------:R-:W-:Y:S01]  /*45c0*/  @P1 FMUL R8, R8, 0.25 ;  /* 0x3e80000008081820 */ /* 0x000fe20000400000 */
[----:B------:R-:W-:Y:S01]  /*45d0*/  @P1 FMUL R4, R4, 0.25 ;  /* 0x3e80000004041820 */ /* 0x000fe20000400000 */
[----:B------:R-:W-:Y:S01]  /*45e0*/  @!P3 FMUL R9, R9, 16777216 ;  /* 0x4b8000000909b820 */ /* 0x000fe20000400000 */
[----:B------:R-:W-:Y:S01]  /*45f0*/  @!P3 FMUL R5, R5, 16777216 ;  /* 0x4b8000000505b820 */ /* 0x000fe20000400000 */
[----:B------:R-:W-:-:S02]  /*4600*/  IMAD.IADD R2, R2, 0x1, R33 ;  /* 0x0000000102027824 */ /* 0x000fc400078e0221 */
[----:B------:R-:W-:Y:S01]  /*4610*/  @P0 FMUL R11, R11, 0.25 ;  /* 0x3e8000000b0b0820 */ /* 0x000fe20000400000 */
[C---:B0-----:R-:W-:Y:S01]  /*4620*/  FMUL R32, R51.reuse, R46 ;  /* 0x0000002e33207220 */ /* 0x041fe20000400000 */
[----:B------:R-:W-:Y:S01]  /*4630*/  FMUL R46, R51, R66 ;  /* 0x00000042332e7220 */ /* 0x000fe20000400000 */
[----:B------:R-:W-:Y:S01]  /*4640*/  @P0 FMUL R7, R7, 0.25 ;  /* 0x3e80000007070820 */ /* 0x000fe20000400000 */
[C---:B------:R-:W-:Y:S01]  /*4650*/  FMUL R66, R51.reuse, R23 ;  /* 0x0000001733427220 */ /* 0x040fe20000400000 */
[----:B------:R-:W-:Y:S01]  /*4660*/  LOP3.LUT R84, R84, 0xff800000, RZ, 0xc0, !PT ;  /* 0xff80000054547812 */ /* 0x000fe200078ec0ff */
[----:B------:R-:W-:Y:S01]  /*4670*/  @!P2 FMUL R28, R28, 16777216 ;  /* 0x4b8000001c1ca820 */ /* 0x000fe20000400000 */
[C---:B------:R-:W-:Y:S01]  /*4680*/  FMUL R33, R51.reuse, R47 ;  /* 0x0000002f33217220 */ /* 0x040fe20000400000 */
[----:B------:R-:W-:Y:S01]  /*4690*/  FMUL R23, R51, R22 ;  /* 0x0000001633177220 */ /* 0x000fe20000400000 */
[----:B------:R-:W-:Y:S01]  /*46a0*/  @!P2 FMUL R67, R67, 16777216 ;  /* 0x4b8000004343a820 */ /* 0x000fe20000400000 */
[C---:B------:R-:W-:Y:S01]  /*46b0*/  FMUL R47, R51.reuse, R70 ;  /* 0x00000046332f7220 */ /* 0x040fe20000400000 */
[----:B------:R-:W-:Y:S01]  /*46c0*/  FMUL R22, R51, R15 ;  /* 0x0000000f33167220 */ /* 0x000fe20000400000 */
[----:B------:R-:W-:Y:S01]  /*46d0*/  @!P2 FMUL R62, R62, 16777216 ;  /* 0x4b8000003e3ea820 */ /* 0x000fe20000400000 */
[----:B------:R-:W-:Y:S01]  /*46e0*/  @!P3 FMUL R8, R8, 16777216 ;  /* 0x4b8000000808b820 */ /* 0x000fe20000400000 */
[----:B------:R-:W-:Y:S01]  /*46f0*/  @!P3 FMUL R4, R4, 16777216 ;  /* 0x4b8000000404b820 */ /* 0x000fe20000400000 */
[C---:B-1----:R-:W-:Y:S01]  /*4700*/  FMUL R15, R27.reuse, R9 ;  /* 0x000000091b0f7220 */ /* 0x042fe20000400000 */
[----:B------:R-:W-:Y:S01]  /*4710*/  FMUL R70, R27, R5 ;  /* 0x000000051b467220 */ /* 0x000fe20000400000 */
[----:B------:R-:W-:Y:S01]  /*4720*/  LOP3.LUT R43, R43, 0xff800000, RZ, 0xc0, !PT ;  /* 0xff8000002b2b7812 */ /* 0x000fe200078ec0ff */
[----:B------:R-:W-:Y:S01]  /*4730*/  @!P2 FMUL R11, R11, 16777216 ;  /* 0x4b8000000b0ba820 */ /* 0x000fe20000400000 */
[----:B------:R-:W-:Y:S01]  /*4740*/  @!P2 FMUL R7, R7, 16777216 ;  /* 0x4b8000000707a820 */ /* 0x000fe20000400000 */
[----:B------:R-:W-:Y:S01]  /*4750*/  I2FP.F32.S32 R29, R84 ;  /* 0x00000054001d7245 */ /* 0x000fe20000201400 */
[----:B------:R-:W-:Y:S01]  /*4760*/  @P0 FMUL R63, R63, 0.25 ;  /* 0x3e8000003f3f0820 */ /* 0x000fe20000400000 */
[C---:B------:R-:W-:Y:S01]  /*4770*/  FMUL R35, R51.reuse, R28 ;  /* 0x0000001c33237220 */ /* 0x040fe20000400000 */
[----:B------:R-:W-:Y:S01]  /*4780*/  @P0 FMUL R10, R10, 0.25 ;  /* 0x3e8000000a0a0820 */ /* 0x000fe20000400000 */
[----:B------:R-:W-:Y:S01]  /*4790*/  @P0 FMUL R6, R6, 0.25 ;  /* 0x3e80000006060820 */ /* 0x000fe20000400000 */
[----:B------:R-:W-:Y:S01]  /*47a0*/  FMUL R28, R51, R67 ;  /* 0x00000043331c7220 */ /* 0x000fe20000400000 */
[----:B------:R-:W-:-:S02]  /*47b0*/  IMAD.IADD R84, R25, 0x1, -R84 ;  /* 0x0000000119547824 */ /* 0x000fc400078e0a54 */
[----:B------:R-:W-:Y:S01]  /*47c0*/  FMUL R41, R51, R62 ;  /* 0x0000003e33297220 */ /* 0x000fe20000400000 */
[C---:B------:R-:W-:Y:S01]  /*47d0*/  FMUL R8, R27.reuse, R8 ;  /* 0x000000081b087220 */ /* 0x040fe20000400000 */
[----:B------:R-:W-:Y:S01]  /*47e0*/  FMUL R67, R27, R4 ;  /* 0x000000041b437220 */ /* 0x000fe20000400000 */
[----:B------:R-:W-:Y:S01]  /*47f0*/  I2FP.F32.S32 R31, R43 ;  /* 0x0000002b001f7245 */ /* 0x000fe20000201400 */
[C---:B------:R-:W-:Y:S01]  /*4800*/  FMUL R11, R51.reuse, R11 ;  /* 0x0000000b330b7220 */ /* 0x040fe20000400000 */
[----:B------:R-:W-:Y:S01]  /*4810*/  FMUL R62, R51, R7 ;  /* 0x00000007333e7220 */ /* 0x000fe20000400000 */
[----:B------:R-:W-:Y:S01]  /*4820*/  F2FP.BF16.F32.PACK_AB R5, R15, R70 ;  /* 0x000000460f05723e */ /* 0x000fe200000010ff */
[----:B------:R-:W-:Y:S01]  /*4830*/  @!P2 FMUL R63, R63, 16777216 ;  /* 0x4b8000003f3fa820 */ /* 0x000fe20000400000 */
[----:B------:R-:W-:Y:S01]  /*4840*/  MOV R15, 0x3dc6b27f ;  /* 0x3dc6b27f000f7802 */ /* 0x000fe20000000f00 */
[----:B------:R-:W-:Y:S02]  /*4850*/  IMAD.IADD R43, R24, 0x1, -R43 ;  /* 0x00000001182b7824 */ /* 0x000fe400078e0a2b */
[----:B------:R-:W-:Y:S01]  /*4860*/  @!P2 FMUL R10, R10, 16777216 ;  /* 0x4b8000000a0aa820 */ /* 0x000fe20000400000 */
[----:B------:R-:W-:Y:S01]  /*4870*/  @!P2 FMUL R6, R6, 16777216 ;  /* 0x4b8000000606a820 */ /* 0x000fe20000400000 */
[----:B------:R-:W-:Y:S01]  /*4880*/  FADD R84, R84, -1 ;  /* 0xbf80000054547421 */ /* 0x000fe20000000000 */
[----:B------:R-:W-:Y:S01]  /*4890*/  F2FP.BF16.F32.PACK_AB R4, R8, R67 ;  /* 0x000000430804723e */ /* 0x000fe200000010ff */
[----:B------:R-:W-:Y:S01]  /*48a0*/  FMUL R40, R51, R63 ;  /* 0x0000003f33287220 */ /* 0x000fe20000400000 */
[----:B------:R-:W-:Y:S01]  /*48b0*/  F2FP.BF16.F32.PACK_AB R7, R11, R62 ;  /* 0x0000003e0b07723e */ /* 0x000fe200000010ff */
[----:B------:R-:W-:Y:S01]  /*48c0*/  FADD R8, R43, -1 ;  /* 0xbf8000002b087421 */ /* 0x000fe20000000000 */
[C---:B------:R-:W-:Y:S01]  /*48d0*/  FMUL R10, R51.reuse, R10 ;  /* 0x0000000a330a7220 */ /* 0x040fe20000400000 */
[----:B------:R-:W-:Y:S01]  /*48e0*/  FMUL R63, R51, R6 ;  /* 0x00000006333f7220 */ /* 0x000fe20000400000 */
[-C--:B------:R-:W-:Y:S01]  /*48f0*/  FFMA.FTZ R11, R84, R15.reuse, -0.16845393180847167969 ;  /* 0xbe2c7f30540b7423 */ /* 0x080fe2000001000f */
[----:B------:R-:W-:Y:S01]  /*4900*/  FFMA.FTZ R15, R8, R15, -0.16845393180847167969 ;  /* 0xbe2c7f30080f7423 */ /* 0x000fe2000001000f */
[----:B------:R-:W-:Y:S01]  /*4910*/  @P0 FMUL R55, R55, 0.25 ;  /* 0x3e80000037370820 */ /* 0x000fe20000400000 */
[----:B------:R-:W-:Y:S01]  /*4920*/  @P0 FMUL R54, R54, 0.25 ;  /* 0x3e80000036360820 */ /* 0x000fe20000400000 */
[----:B------:R-:W-:Y:S01]  /*4930*/  FFMA.FTZ R11, R84, R11, 0.1716887056827545166 ;  /* 0x3e2fcf2a540b7423 */ /* 0x000fe2000001000b */
[----:B------:R-:W-:Y:S01]  /*4940*/  F2FP.BF16.F32.PACK_AB R6, R10, R63 ;  /* 0x0000003f0a06723e */ /* 0x000fe200000010ff */
[----:B------:R-:W-:Y:S01]  /*4950*/  FFMA.FTZ R15, R8, R15, 0.1716887056827545166 ;  /* 0x3e2fcf2a080f7423 */ /* 0x000fe2000001000f */
[----:B------:R-:W-:Y:S01]  /*4960*/  @P0 FMUL R59, R59, 0.25 ;  /* 0x3e8000003b3b0820 */ /* 0x000fe20000400000 */
[----:B------:R-:W-:Y:S01]  /*4970*/  FFMA.FTZ R11, R84, R11, -0.17900948226451873779 ;  /* 0xbe374e43540b7423 */ /* 0x000fe2000001000b */
[----:B------:R-:W-:Y:S01]  /*4980*/  @P0 FMUL R34, R34, 0.25 ;  /* 0x3e80000022220820 */ /* 0x000fe20000400000 */
[----:B------:R-:W-:Y:S01]  /*4990*/  STSM.16.M88.4 [R2], R4 ;  /* 0x0000000402007844 */ /* 0x000fe20000000200 */
[----:B------:R-:W-:Y:S01]  /*49a0*/  FFMA.FTZ R15, R8, R15, -0.17900948226451873779 ;  /* 0xbe374e43080f7423 */ /* 0x000fe2000001000f */
[----:B------:R-:W-:Y:S01]  /*49b0*/  FFMA.FTZ R11, R84, R11, 0.20512372255325317383 ;  /* 0x3e520bf4540b7423 */ /* 0x000fe2000001000b */
[----:B------:R-:W-:Y:S01]  /*49c0*/  @P0 FMUL R36, R36, 0.25 ;  /* 0x3e80000024240820 */ /* 0x000fe20000400000 */
[----:B------:R-:W-:Y:S01]  /*49d0*/  @P0 FMUL R38, R38, 0.25 ;  /* 0x3e80000026260820 */ /* 0x000fe20000400000 */
[----:B------:R-:W-:Y:S01]  /*49e0*/  FFMA.FTZ R15, R8, R15, 0.20512372255325317383 ;  /* 0x3e520bf4080f7423 */ /* 0x000fe2000001000f */
[----:B------:R-:W-:Y:S01]  /*49f0*/  @P0 FMUL R30, R30, 0.25 ;  /* 0x3e8000001e1e0820 */ /* 0x000fe20000400000 */
        /* <DEDUP_REMOVED lines=10> */
[----:B------:R-:W-:Y:S01]  /*4aa0*/  FFMA.FTZ R11, R84, R11, -0.24046532809734344482 ;  /* 0xbe763c8b540b7423 */ /* 0x000fe2000001000b */
[----:B------:R-:W-:Y:S01]  /*4ab0*/  @P1 FMUL R53, R53, 0.25 ;  /* 0x3e80000035351820 */ /* 0x000fe20000400000 */
[----:B------:R-:W-:Y:S01]  /*4ac0*/  @!P2 FMUL R55, R55, 16777216 ;  /* 0x4b8000003737a820 */ /* 0x000fe20000400000 */
[----:B------:R-:W-:Y:S01]  /*4ad0*/  @!P2 FMUL R54, R54, 16777216 ;  /* 0x4b8000003636a820 */ /* 0x000fe20000400000 */
[----:B------:R-:W-:Y:S01]  /*4ae0*/  @!P2 FMUL R59, R59, 16777216 ;  /* 0x4b8000003b3ba820 */ /* 0x000fe20000400000 */
[----:B------:R-:W-:Y:S01]  /*4af0*/  FFMA.FTZ R15, R8, R15, -0.24046532809734344482 ;  /* 0xbe763c8b080f7423 */ /* 0x000fe2000001000f */
[----:B------:R-:W-:Y:S01]  /*4b00*/  @!P2 FMUL R34, R34, 16777216 ;  /* 0x4b8000002222a820 */ /* 0x000fe20000400000 */
        /* <DEDUP_REMOVED lines=13> */
[----:B------:R-:W-:Y:S01]  /*4be0*/  FFMA.FTZ R11, R84, R11, 0.28857114911079406738 ;  /* 0x3e93bf99540b7423 */ /* 0x000fe2000001000b */
[----:B------:R-:W-:Y:S01]  /*4bf0*/  @!P3 FMUL R53, R53, 16777216 ;  /* 0x4b8000003535b820 */ /* 0x000fe20000400000 */
[----:B------:R-:W-:Y:S01]  /*4c00*/  FFMA.FTZ R26, R31, 1.1920928955078125e-07, R26 ;  /* 0x340000001f1a7823 */ /* 0x000fe2000001001a */
[----:B------:R-:W-:Y:S01]  /*4c10*/  FFMA.FTZ R50, R29, 1.1920928955078125e-07, R50 ;  /* 0x340000001d327823 */ /* 0x000fe20000010032 */
[C---:B------:R-:W-:Y:S01]  /*4c20*/  FMUL R37, R51.reuse, R55 ;  /* 0x0000003733257220 */ /* 0x040fe20000400000 */
[C---:B------:R-:W-:Y:S01]  /*4c30*/  FMUL R39, R51.reuse, R54 ;  /* 0x0000003633277220 */ /* 0x040fe20000400000 */
[C---:B------:R-:W-:Y:S01]  /*4c40*/  FMUL R31, R51.reuse, R59 ;  /* 0x0000003b331f7220 */ /* 0x040fe20000400000 */
[----:B------:R-:W-:Y:S01]  /*4c50*/  FFMA.FTZ R15, R8, R15, 0.28857114911079406738 ;  /* 0x3e93bf99080f7423 */ /* 0x000fe2000001000f */
        /* <DEDUP_REMOVED lines=14> */
[----:B------:R-:W-:Y:S01]  /*4d40*/  FFMA.FTZ R11, R84, R11, -0.36067417263984680176 ;  /* 0xbeb8aa49540b7423 */ /* 0x000fe2000001000b */
[----:B------:R-:W-:Y:S01]  /*4d50*/  FMUL R51, R27, R53 ;  /* 0x000000351b337220 */ /* 0x000fe20000400000 */
[----:B------:R-:W-:Y:S01]  /*4d60*/  LOP3.LUT R53, R92, 0x1ff, RZ, 0xc0, !PT ;  /* 0x000001ff5c357812 */ /* 0x000fe200078ec0ff */
[----:B------:R-:W-:Y:S01]  /*4d70*/  FFMA.FTZ R15, R8, R15, -0.36067417263984680176 ;  /* 0xbeb8aa49080f7423 */ /* 0x000fe2000001000f */
[----:B------:R-:W-:Y:S01]  /*4d80*/  FFMA.FTZ R11, R84, R11, 0.48089820146560668945 ;  /* 0x3ef6384a540b7423 */ /* 0x000fe2000001000b */
[----:B------:R-:W-:Y:S01]  /*4d90*/  @P1 FMUL R42, R42, 0.25 ;  /* 0x3e8000002a2a1820 */ /* 0x000fe20000400000 */
[----:B------:R-:W-:Y:S01]  /*4da0*/  LEA R53, R53, UR8, 0x4 ;  /* 0x0000000835357c11 */ /* 0x000fe2000f8e20ff */
[----:B------:R-:W-:Y:S01]  /*4db0*/  BAR.SYNC.DEFER_BLOCKING 0x0 ;  /* 0x0000000000007b1d */ /* 0x000fe20000010000 */
[----:B------:R-:W-:Y:S01]  /*4dc0*/  FFMA.FTZ R15, R8, R15, 0.48089820146560668945 ;  /* 0x3ef6384a080f7423 */ /* 0x000fe2000001000f */
[----:B------:R-:W-:Y:S01]  /*4dd0*/  FFMA.FTZ R11, R84, R11, -0.72134751081466674805 ;  /* 0xbf38aa3b540b7423 */ /* 0x000fe2000001000b */
        /* <DEDUP_REMOVED lines=26> */
[----:B------:R-:W-:Y:S01]  /*4f80*/  ISETP.GE.U32.AND P1, PT, R25, 0x7f800000, PT ;  /* 0x7f8000001900780c */ /* 0x000fe20003f26070 */
[----:B------:R-:W-:Y:S01]  /*4f90*/  FFMA.FTZ R15, R8, R15, -0.72134751081466674805 ;  /* 0xbf38aa3b080f7423 */ /* 0x000fe2000001000f */
[----:B------:R-:W0:Y:S01]  /*4fa0*/  LDS.128 R4, [R53] ;  /* 0x0000000035047984 */ /* 0x000e220000000c00 */
[----:B------:R-:W-:Y:S01]  /*4fb0*/  ISETP.GE.U32.AND P2, PT, R24, 0x7f800000, PT ;  /* 0x7f8000001800780c */ /* 0x000fe20003f46070 */
[----:B------:R-:W-:Y:S01]  /*4fc0*/  FMUL R11, R84, R11 ;  /* 0x0000000b540b7220 */ /* 0x000fe20000400000 */
[----:B------:R-:W-:Y:S01]  /*4fd0*/  FMUL R15, R8, R15 ;  /* 0x0000000f080f7220 */ /* 0x000fe20000400000 */
[----:B------:R-:W-:Y:S01]  /*4fe0*/  @!P3 FMUL R48, R48, 16777216 ;  /* 0x4b8000003030b820 */ /* 0x000fe20000400000 */
[----:B------:R-:W-:Y:S01]  /*4ff0*/  @!P3 FMUL R49, R49, 16777216 ;  /* 0x4b8000003131b820 */ /* 0x000fe20000400000 */
[----:B------:R-:W-:Y:S01]  /*5000*/  FMUL R11, R84, R11 ;  /* 0x0000000b540b7220 */ /* 0x000fe20000400000 */
[----:B------:R-:W-:Y:S01]  /*5010*/  @!P3 FMUL R61, R61, 16777216 ;  /* 0x4b8000003d3db820 */ /* 0x000fe20000400000 */
[----:B------:R-:W-:Y:S01]  /*5020*/  @!P3 FMUL R58, R58, 16777216 ;  /* 0x4b8000003a3ab820 */ /* 0x000fe20000400000 */
[----:B------:R-:W-:Y:S01]  /*5030*/  @!P3 FMUL R60, R60, 16777216 ;  /* 0x4b8000003c3cb820 */ /* 0x000fe20000400000 */
        /* <DEDUP_REMOVED lines=22> */
[----:B------:R-:W-:Y:S01]  /*51a0*/  FFMA.FTZ R11, R84, 1.4426950216293334961, R11 ;  /* 0x3fb8aa3b540b7823 */ /* 0x000fe2000001000b */
[----:B------:R-:W-:Y:S01]  /*51b0*/  @!P3 FMUL R12, R12, 16777216 ;  /* 0x4b8000000c0cb820 */ /* 0x000fe20000400000 */
[C---:B------:R-:W-:Y:S01]  /*51c0*/  FMUL R43, R27.reuse, R48 ;  /* 0x000000301b2b7220 */ /* 0x040fe20000400000 */
[C---:B------:R-:W-:Y:S01]  /*51d0*/  FMUL R48, R27.reuse, R49 ;  /* 0x000000311b307220 */ /* 0x040fe20000400000 */
[C---:B------:R-:W-:Y:S01]  /*51e0*/  FMUL R62, R27.reuse, R61 ;  /* 0x0000003d1b3e7220 */ /* 0x040fe20000400000 */
[C---:B------:R-:W-:Y:S01]  /*51f0*/  FMUL R49, R27.reuse, R58 ;  /* 0x0000003a1b317220 */ /* 0x040fe20000400000 */
[C---:B------:R-:W-:Y:S01]  /*5200*/  FMUL R61, R27.reuse, R60 ;  /* 0x0000003c1b3d7220 */ /* 0x040fe20000400000 */
[C---:B------:R-:W-:Y:S01]  /*5210*/  FMUL R63, R27.reuse, R68 ;  /* 0x000000441b3f7220 */ /* 0x040fe20000400000 */
[C---:B------:R-:W-:Y:S01]  /*5220*/  FMUL R10, R27.reuse, R21 ;  /* 0x000000151b0a7220 */ /* 0x040fe20000400000 */
[----:B------:R-:W-:Y:S01]  /*5230*/  FFMA.FTZ R15, R8, 1.4426950216293334961, R15 ;  /* 0x3fb8aa3b080f7823 */ /* 0x000fe2000001000f */
        /* <DEDUP_REMOVED lines=19> */
[----:B------:R-:W-:-:S02]  /*5370*/  @P1 IMAD.MOV.U32 R8, RZ, RZ, 0x7f800000 ;  /* 0x7f800000ff081424 */ /* 0x000fc400078e00ff */
[----:B------:R-:W-:Y:S01]  /*5380*/  FADD R50, R50, R11 ;  /* 0x0000000b32327221 */ /* 0x000fe20000000000 */
[----:B------:R-:W-:Y:S01]  /*5390*/  FMUL R27, R27, R12 ;  /* 0x0000000c1b1b7220 */ /* 0x000fe20000400000 */
[----:B------:R-:W-:Y:S02]  /*53a0*/  @P2 IMAD.MOV.U32 R11, RZ, RZ, 0x7f800000 ;  /* 0x7f800000ff0b2424 */ /* 0x000fe400078e00ff */
[----:B------:R-:W-:Y:S01]  /*53b0*/  FADD R52, R26, R15 ;  /* 0x0000000f1a347221 */ /* 0x000fe20000000000 */
[C---:B------:R-:W-:Y:S01]  /*53c0*/  @P1 FFMA.FTZ R50, R25.reuse, R8, +INF ;  /* 0x7f80000019321423 */ /* 0x040fe20000010008 */
[C---:B------:R-:W-:Y:S01]  /*53d0*/  FSETP.NEU.AND P1, PT, R24.reuse, RZ, PT ;  /* 0x000000ff1800720b */ /* 0x040fe20003f2d000 */
[----:B------:R-:W-:Y:S01]  /*53e0*/  @P2 FFMA.FTZ R52, R24, R11, +INF ;  /* 0x7f80000018342423 */ /* 0x000fe2000001000b */
[----:B------:R-:W-:Y:S02]  /*53f0*/  FSETP.NEU.AND P0, PT, R25, RZ, PT ;  /* 0x000000ff1900720b */ /* 0x000fe40003f0d000 */
[----:B------:R-:W-:-:S02]  /*5400*/  F2FP.BF16.F32.PACK_AB R24, R16, R27 ;  /* 0x0000001b1018723e */ /* 0x000fc400000010ff */
[----:B------:R-:W-:Y:S02]  /*5410*/  F2FP.BF16.F32.PACK_AB R25, R17, R14 ;  /* 0x0000000e1119723e */ /* 0x000fe400000010ff */
[----:B------:R-:W-:Y:S02]  /*5420*/  F2FP.BF16.F32.PACK_AB R26, R18, R9 ;  /* 0x00000009121a723e */ /* 0x000fe400000010ff */
[----:B------:R-:W-:Y:S01]  /*5430*/  F2FP.BF16.F32.PACK_AB R27, R19, R22 ;  /* 0x00000016131b723e */ /* 0x000fe200000010ff */
[----:B------:R-:W-:Y:S01]  /*5440*/  BAR.SYNC.DEFER_BLOCKING 0x0 ;  /* 0x0000000000007b1d */ /* 0x000fe20000010000 */
[----:B------:R-:W-:Y:S02]  /*5450*/  F2FP.BF16.F32.PACK_AB R13, R81, R10 ;  /* 0x0000000a510d723e */ /* 0x000fe400000010ff */
[----:B------:R-:W-:Y:S02]  /*5460*/  F2FP.BF16.F32.PACK_AB R12, R80, R21 ;  /* 0x00000015500c723e */ /* 0x000fe400000010ff */
[----:B------:R-:W-:-:S02]  /*5470*/  F2FP.BF16.F32.PACK_AB R14, R82, R23 ;  /* 0x00000017520e723e */ /* 0x000fc400000010ff */
[----:B------:R-:W-:Y:S02]  /*5480*/  F2FP.BF16.F32.PACK_AB R15, R83, R66 ;  /* 0x00000042530f723e */ /* 0x000fe400000010ff */
[----:B------:R-:W-:Y:S02]  /*5490*/  F2FP.BF16.F32.PACK_AB R20, R72, R67 ;  /* 0x000000434814723e */ /* 0x000fe400000010ff */
[----:B------:R-:W-:Y:S02]  /*54a0*/  F2FP.BF16.F32.PACK_AB R21, R73, R68 ;  /* 0x000000444915723e */ /* 0x000fe400000010ff */
[----:B------:R-:W-:Y:S02]  /*54b0*/  F2FP.BF16.F32.PACK_AB R22, R55, R78 ;  /* 0x0000004e3716723e */ /* 0x000fe400000010ff */
[----:B------:R-:W-:Y:S02]  /*54c0*/  F2FP.BF16.F32.PACK_AB R23, R54, R59 ;  /* 0x0000003b3617723e */ /* 0x000fe400000010ff */
[----:B------:R-:W-:Y:S01]  /*54d0*/  F2FP.BF16.F32.PACK_AB R16, R64, R63 ;  /* 0x0000003f4010723e */ /* 0x000fe200000010ff */
[----:B------:R-:W1:Y:S01]  /*54e0*/  LDC.64 R54, c[0x0][0x398] ;  /* 0x0000e600ff367b82 */ /* 0x000e620000000a00 */
[----:B------:R-:W-:-:S02]  /*54f0*/  F2FP.BF16.F32.PACK_AB R17, R65, R60 ;  /* 0x0000003c4111723e */ /* 0x000fc400000010ff */
[----:B------:R-:W-:Y:S01]  /*5500*/  F2FP.BF16.F32.PACK_AB R18, R46, R47 ;  /* 0x0000002f2e12723e */ /* 0x000fe200000010ff */
[----:B------:R-:W-:Y:S01]  /*5510*/  IMAD R47, R90, UR5, RZ ;  /* 0x000000055a2f7c24 */ /* 0x000fe2000f8e02ff */
[----:B------:R-:W-:Y:S01]  /*5520*/  F2FP.BF16.F32.PACK_AB R19, R28, R29 ;  /* 0x0000001d1c13723e */ /* 0x000fe200000010ff */
[----:B------:R-:W-:Y:S01]  /*5530*/  STSM.16.M88.4 [R2], R24 ;  /* 0x0000001802007844 */ /* 0x000fe20000000200 */
[----:B------:R-:W-:Y:S01]  /*5540*/  F2FP.BF16.F32.PACK_AB R28, R56, R61 ;  /* 0x0000003d381c723e */ /* 0x000fe200000010ff */
[----:B------:R-:W-:Y:S01]  /*5550*/  USHF.L.U32 UR5, UR4, 0x1, URZ ;  /* 0x0000000104057899 */ /* 0x000fe200080006ff */
[----:B------:R-:W-:Y:S01]  /*5560*/  F2FP.BF16.F32.PACK_AB R29, R57, R62 ;  /* 0x0000003e391d723e */ /* 0x000fe200000010ff */
[----:B------:R-:W-:Y:S01]  /*5570*/  BAR.SYNC.DEFER_BLOCKING 0x0 ;  /* 0x0000000000007b1d */ /* 0x000fe20000010000 */
[----:B------:R-:W-:Y:S02]  /*5580*/  F2FP.BF16.F32.PACK_AB R30, R30, R41 ;  /* 0x000000291e1e723e */ /* 0x000fe400000010ff */
[----:B------:R-:W-:-:S02]  /*5590*/  F2FP.BF16.F32.PACK_AB R31, R31, R40 ;  /* 0x000000281f1f723e */ /* 0x000fc400000010ff */
[----:B------:R-:W-:-:S03]  /*55a0*/  SHF.R.U32.HI R41, RZ, 0x8, R92 ;  /* 0x00000008ff297819 */ /* 0x000fc6000001165c */
[----:B------:R-:W2:Y:S01]  /*55b0*/  LDC R46, c[0x0][0x3e8] ;  /* 0x0000fa00ff2e7b82 */ /* 0x000ea20000000800 */
[----:B------:R-:W-:Y:S02]  /*55c0*/  F2FP.BF16.F32.PACK_AB R56, R43, R44 ;  /* 0x0000002c2b38723e */ /* 0x000fe400000010ff */
[----:B------:R-:W-:Y:S02]  /*55d0*/  F2FP.BF16.F32.PACK_AB R57, R42, R45 ;  /* 0x0000002d2a39723e */ /* 0x000fe400000010ff */
[----:B------:R-:W-:Y:S02]  /*55e0*/  F2FP.BF16.F32.PACK_AB R59, R34, R33 ;  /* 0x00000021223b723e */ /* 0x000fe400000010ff */
[----:B------:R-:W-:-:S05]  /*55f0*/  FSEL R52, R52, -INF , P1 ;  /* 0xff80000034347808 */ /* 0x000fca0000800000 */
[----:B------:R-:W-:Y:S01]  /*5600*/  FFMA R121, R52, 0.69314718246459960938, R3 ;  /* 0x3f31721834797823 */ /* 0x000fe20000000003 */
[----:B------:R-:W-:Y:S01]  /*5610*/  IMAD.SHL.U32 R3, R90, 0x4, RZ ;  /* 0x000000045a037824 */ /* 0x000fe200078e00ff */
[----:B------:R-:W3:Y:S01]  /*5620*/  LDS.128 R8, [R53] ;  /* 0x0000000035087984 */ /* 0x000ee20000000c00 */
[----:B------:R-:W-:Y:S06]  /*5630*/  BAR.SYNC.DEFER_BLOCKING 0x0 ;  /* 0x0000000000007b1d */ /* 0x000fec0000010000 */
[----:B------:R-:W-:Y:S02]  /*5640*/  STSM.16.M88.4 [R2], R12 ;  /* 0x0000000c02007844 */ /* 0x000fe40000000200 */
[----:B------:R-:W-:Y:S06]  /*5650*/  BAR.SYNC.DEFER_BLOCKING 0x0 ;  /* 0x0000000000007b1d */ /* 0x000fec0000010000 */
[----:B------:R-:W4:Y:S02]  /*5660*/  LDS.128 R12, [R53] ;  /* 0x00000000350c7984 */ /* 0x000f240000000c00 */
[----:B------:R-:W-:Y:S06]  /*5670*/  BAR.SYNC.DEFER_BLOCKING 0x0 ;  /* 0x0000000000007b1d */ /* 0x000fec0000010000 */
[----:B------:R5:W-:Y:S02]  /*5680*/  STSM.16.M88.4 [R2], R20 ;  /* 0x0000001402007844 */ /* 0x000be40000000200 */
[----:B------:R-:W-:Y:S01]  /*5690*/  BAR.SYNC.DEFER_BLOCKING 0x0 ;  /* 0x0000000000007b1d */ /* 0x000fe20000010000 */
[----:B-----5:R-:W-:Y:S01]  /*56a0*/  IMAD.SHL.U32 R21, R47, 0x2, RZ ;  /* 0x000000022f157824 */ /* 0x020fe200078e00ff */
[----:B------:R-:W-:-:S02]  /*56b0*/  F2FP.BF16.F32.PACK_AB R20, R49, R58 ;  /* 0x0000003a3114723e */ /* 0x000fc400000010ff */
[----:B------:R-:W-:Y:S02]  /*56c0*/  F2FP.BF16.F32.PACK_AB R22, R38, R39 ;  /* 0x000000272616723e */ /* 0x000fe400000010ff */
[----:B-1----:R-:W-:Y:S01]  /*56d0*/  IADD3 R40, P2, P3, R21, UR5, R54 ;  /* 0x0000000515287c10 */ /* 0x002fe2000fb5e036 */
[----:B------:R-:W-:Y:S01]  /*56e0*/  UIMAD.WIDE UR4, UR4, 0x2, URZ ;  /* 0x00000002040478a5 */ /* 0x000fe2000f8e02ff */
[----:B------:R-:W-:Y:S02]  /*56f0*/  F2FP.BF16.F32.PACK_AB R21, R48, R51 ;  /* 0x000000333015723e */ /* 0x000fe400000010ff */
[----:B------:R-:W-:Y:S01]  /*5700*/  F2FP.BF16.F32.PACK_AB R23, R36, R37 ;  /* 0x000000252417723e */ /* 0x000fe200000010ff */
[----:B------:R-:W-:Y:S01]  /*5710*/  IMAD.HI R36, R47, 0x2, RZ ;  /* 0x000000022f247827 */ /* 0x000fe200078e02ff */
[----:B------:R-:W-:Y:S01]  /*5720*/  SGXT.U32 R37, R41, 0x1 ;  /* 0x000000012925781a */ /* 0x000fe20000000000 */
[----:B------:R-:W1:Y:S01]  /*5730*/  LDS.128 R24, [R53] ;  /* 0x0000000035187984 */ /* 0x000e620000000c00 */
[----:B------:R-:W-:-:S02]  /*5740*/  F2FP.BF16.F32.PACK_AB R58, R35, R32 ;  /* 0x00000020233a723e */ /* 0x000fc400000010ff */
[----:B------:R-:W-:Y:S01]  /*5750*/  IADD3.X R36, PT, PT, R36, UR5, R55, P2, P3 ;  /* 0x0000000524247c10 */ /* 0x000fe200097e6437 */
[----:B------:R-:W-:Y:S01]  /*5760*/  BAR.SYNC.DEFER_BLOCKING 0x0 ;  /* 0x0000000000007b1d */ /* 0x000fe20000010000 */
[----:B--2---:R-:W-:Y:S01]  /*5770*/  IMAD R37, R37, R46, RZ ;  /* 0x0000002e25257224 */ /* 0x004fe200078e02ff */
[----:B0-----:R-:W-:Y:S02]  /*5780*/  PRMT R47, R5, 0x7632, R47 ;  /* 0x00007632052f7816 */ /* 0x001fe4000000002f */
[----:B------:R-:W-:Y:S01]  /*5790*/  PRMT R48, R6, 0x7632, R48 ;  /* 0x0000763206307816 */ /* 0x000fe20000000030 */
[C---:B------:R-:W-:Y:S01]  /*57a0*/  IMAD R39, R46.reuse, 0x2, R37 ;  /* 0x000000022e277824 */ /* 0x040fe200078e0225 */
[-C--:B------:R-:W-:Y:S01]  /*57b0*/  LEA R32, P2, R37, R40.reuse, 0x1 ;  /* 0x0000002825207211 */ /* 0x080fe200078408ff */
[----:B------:R-:W0:Y:S01]  /*57c0*/  LDCU UR4, c[0x0][0x3ec] ;  /* 0x00007d80ff0477ac */ /* 0x000e220008000800 */
[----:B------:R-:W-:Y:S01]  /*57d0*/  PRMT R49, R7, 0x7632, R49 ;  /* 0x0000763207317816 */ /* 0x000fe20000000031 */
[----:B------:R-:W-:Y:S01]  /*57e0*/  IMAD R41, R46, 0x2, R39 ;  /* 0x000000022e297824 */ /* 0x000fe200078e0227 */
[----:B------:R-:W-:-:S02]  /*57f0*/  LEA R34, P3, R39, R40, 0x1 ;  /* 0x0000002827227211 */ /* 0x000fc400078608ff */
[----:B------:R-:W-:Y:S02]  /*5800*/  LEA.HI.X.SX32 R33, R37, R36, 0x1, P2 ;  /* 0x0000002425217211 */ /* 0x000fe400010f0eff */
[----:B------:R-:W-:Y:S02]  /*5810*/  LEA R38, P2, R41, R40, 0x1 ;  /* 0x0000002829267211 */ /* 0x000fe400078408ff */
[C---:B------:R-:W-:Y:S02]  /*5820*/  LEA R37, R46.reuse, R41, 0x1 ;  /* 0x000000292e257211 */ /* 0x040fe400078e08ff */
[-C--:B------:R-:W-:Y:S02]  /*5830*/  LEA.HI.X.SX32 R35, R39, R36.reuse, 0x1, P3 ;  /* 0x0000002427237211 */ /* 0x080fe400018f0eff */
[----:B------:R-:W-:Y:S01]  /*5840*/  LEA.HI.X.SX32 R39, R41, R36, 0x1, P2 ;  /* 0x0000002429277211 */ /* 0x000fe200010f0eff */
[----:B------:R-:W-:Y:S01]  /*5850*/  IMAD R41, R46, 0x2, R37 ;  /* 0x000000022e297824 */ /* 0x000fe200078e0225 */
[----:B------:R-:W-:Y:S01]  /*5860*/  LEA R42, P2, R37, R40, 0x1 ;  /* 0x00000028252a7211 */ /* 0x000fe200078408ff */
[----:B------:R-:W-:Y:S01]  /*5870*/  STSM.16.M88.4 [R2], R16 ;  /* 0x0000001002007844 */ /* 0x000fe20000000200 */
[----:B0-----:R-:W-:-:S02]  /*5880*/  UIMAD UR4, UR9, UR4, URZ ;  /* 0x00000004090472a4 */ /* 0x001fc4000f8e02ff */
[----:B------:R-:W-:Y:S01]  /*5890*/  LEA.HI.X.SX32 R43, R37, R36, 0x1, P2 ;  /* 0x00000024252b7211 */ /* 0x000fe200010f0eff */
[----:B------:R-:W-:Y:S01]  /*58a0*/  IMAD R37, R46, 0x2, R41 ;  /* 0x000000022e257824 */ /* 0x000fe200078e0229 */
[----:B------:R-:W-:Y:S01]  /*58b0*/  BAR.SYNC.DEFER_BLOCKING 0x0 ;  /* 0x0000000000007b1d */ /* 0x000fe20000010000 */
[C---:B------:R-:W-:Y:S01]  /*58c0*/  LEA R44, P2, R41.reuse, R40, 0x1 ;  /* 0x00000028292c7211 */ /* 0x040fe200078408ff */
[----:B------:R-:W-:Y:S02]  /*58d0*/  USHF.L.U32 UR6, UR4, 0x2, URZ ;  /* 0x0000000204067899 */ /* 0x000fe400080006ff */
[----:B------:R-:W-:Y:S01]  /*58e0*/  UIMAD.WIDE UR4, UR4, 0x4, URZ ;  /* 0x00000004040478a5 */ /* 0x000fe2000f8e02ff */
[----:B------:R-:W-:Y:S01]  /*58f0*/  LEA.HI.X.SX32 R45, R41, R36, 0x1, P2 ;  /* 0x00000024292d7211 */ /* 0x000fe200010f0eff */
[----:B------:R-:W0:Y:S02]  /*5900*/  LDS.128 R16, [R53] ;  /* 0x0000000035107984 */ /* 0x000e240000000c00 */
[----:B------:R-:W-:Y:S06]  /*5910*/  BAR.SYNC.DEFER_BLOCKING 0x0 ;  /* 0x0000000000007b1d */ /* 0x000fec0000010000 */
[----:B------:R-:W-:Y:S02]  /*5920*/  STSM.16.M88.4 [R2], R28 ;  /* 0x0000001c02007844 */ /* 0x000fe40000000200 */
[----:B------:R-:W-:Y:S06]  /*5930*/  BAR.SYNC.DEFER_BLOCKING 0x0 ;  /* 0x0000000000007b1d */ /* 0x000fec0000010000 */
[----:B------:R-:W2:Y:S02]  /*5940*/  LDS.128 R28, [R53] ;  /* 0x00000000351c7984 */ /* 0x000ea40000000c00 */
[----:B------:R-:W-:Y:S06]  /*5950*/  BAR.SYNC.DEFER_BLOCKING 0x0 ;  /* 0x0000000000007b1d */ /* 0x000fec0000010000 */
[----:B------:R-:W-:Y:S02]  /*5960*/  STSM.16.M88.4 [R2], R20 ;  /* 0x0000001402007844 */ /* 0x000fe40000000200 */
[----:B------:R-:W-:Y:S06]  /*5970*/  BAR.SYNC.DEFER_BLOCKING 0x0 ;  /* 0x0000000000007b1d */ /* 0x000fec0000010000 */
[----:B------:R-:W5:Y:S02]  /*5980*/  LDS.128 R20, [R53] ;  /* 0x0000000035147984 */ /* 0x000f640000000c00 */
[----:B------:R-:W-:Y:S06]  /*5990*/  BAR.SYNC.DEFER_BLOCKING 0x0 ;  /* 0x0000000000007b1d */ /* 0x000fec0000010000 */
[----:B------:R1:W-:Y:S02]  /*59a0*/  STSM.16.M88.4 [R2], R56 ;  /* 0x0000003802007844 */ /* 0x0003e40000000200 */
[----:B------:R-:W-:Y:S01]  /*59b0*/  BAR.SYNC.DEFER_BLOCKING 0x0 ;  /* 0x0000000000007b1d */ /* 0x000fe20000010000 */
[----:B-1----:R-:W-:-:S05]  /*59c0*/  PRMT R2, R4, 0x7632, R2 ;  /* 0x0000763204027816 */ /* 0x002fca0000000002 */
[----:B------:R1:W-:Y:S04]  /*59d0*/  STG.E.U16 desc[UR14][R32.64], R4 ;  /* 0x0000000420007986 */ /* 0x0003e8000c10150e */
[----:B------:R0:W-:Y:S04]  /*59e0*/  STG.E.U16 desc[UR14][R34.64], R5 ;  /* 0x0000000522007986 */ /* 0x0001e8000c10150e */
[----:B------:R2:W-:Y:S01]  /*59f0*/  STG.E.U16 desc[UR14][R38.64], R6 ;  /* 0x0000000626007986 */ /* 0x0005e2000c10150e */
[----:B-1----:R-:W-:Y:S01]  /*5a00*/  IMAD R33, R46, 0x2, R37 ;  /* 0x000000022e217824 */ /* 0x002fe200078e0225 */
[----:B------:R-:W-:-:S02]  /*5a10*/  LEA R4, P2, R37, R40, 0x1 ;  /* 0x0000002825047211 */ /* 0x000fc400078408ff */
[----:B------:R1:W-:Y:S01]  /*5a20*/  STG.E.U16 desc[UR14][R42.64], R7 ;  /* 0x000000072a007986 */ /* 0x0003e2000c10150e */
[C---:B0-----:R-:W-:Y:S01]  /*5a30*/  IMAD R35, R46.reuse, 0x2, R33 ;  /* 0x000000022e237824 */ /* 0x041fe200078e0221 */
[----:B------:R-:W-:Y:S02]  /*5a40*/  LEA.HI.X.SX32 R5, R37, R36, 0x1, P2 ;  /* 0x0000002425057211 */ /* 0x000fe400010f0eff */
[----:B------:R0:W-:Y:S01]  /*5a50*/  STG.E.U16 desc[UR14][R44.64], R2 ;  /* 0x000000022c007986 */ /* 0x0001e2000c10150e */
[C---:B------:R-:W-:Y:S01]  /*5a60*/  LEA R32, P2, R33.reuse, R40, 0x1 ;  /* 0x0000002821207211 */ /* 0x040fe200078408ff */
[C---:B------:R-:W-:Y:S02]  /*5a70*/  IMAD R37, R46.reuse, 0x2, R35 ;  /* 0x000000022e257824 */ /* 0x040fe400078e0223 */
[----:B------:R0:W-:Y:S01]  /*5a80*/  STG.E.U16 desc[UR14][R4.64], R47 ;  /* 0x0000002f04007986 */ /* 0x0001e2000c10150e */
[----:B------:R-:W-:Y:S01]  /*5a90*/  LEA.HI.X.SX32 R33, R33, R36, 0x1, P2 ;  /* 0x0000002421217211 */ /* 0x000fe200010f0eff */
[----:B--2---:R-:W-:Y:S01]  /*5aa0*/  IMAD R39, R46, 0x2, R37 ;  /* 0x000000022e277824 */ /* 0x004fe200078e0225 */
[----:B------:R-:W-:-:S03]  /*5ab0*/  LEA R34, P2, R35, R40, 0x1 ;  /* 0x0000002823227211 */ /* 0x000fc600078408ff */
[C---:B------:R-:W-:Y:S01]  /*5ac0*/  IMAD R41, R46.reuse, 0x2, R39 ;  /* 0x000000022e297824 */ /* 0x040fe200078e0227 */
[----:B------:R-:W-:Y:S01]  /*5ad0*/  LEA.HI.X.SX32 R35, R35, R36, 0x1, P2 ;  /* 0x0000002423237211 */ /* 0x000fe200010f0eff */
[----:B------:R-:W-:Y:S01]  /*5ae0*/  STG.E.U16 desc[UR14][R32.64], R48 ;  /* 0x0000003020007986 */ /* 0x000fe2000c10150e */
[-C--:B------:R-:W-:Y:S02]  /*5af0*/  LEA R6, P2, R37, R40.reuse, 0x1 ;  /* 0x0000002825067211 */ /* 0x080fe400078408ff */
[----:B-1----:R-:W-:Y:S01]  /*5b00*/  LEA R42, P3, R41, R40, 0x1 ;  /* 0x00000028292a7211 */ /* 0x002fe200078608ff */
[----:B------:R1:W-:Y:S01]  /*5b10*/  STG.E.U16 desc[UR14][R34.64], R49 ;  /* 0x0000003122007986 */ /* 0x0003e2000c10150e */
[-C--:B------:R-:W-:Y:S02]  /*5b20*/  LEA.HI.X.SX32 R7, R37, R36.reuse, 0x1, P2 ;  /* 0x0000002425077211 */ /* 0x080fe400010f0eff */
[C---:B------:R-:W-:Y:S02]  /*5b30*/  LEA R37, R46.reuse, R41, 0x1 ;  /* 0x000000292e257211 */ /* 0x040fe400078e08ff */
[----:B------:R-:W-:Y:S01]  /*5b40*/  LEA.HI.X.SX32 R43, R41, R36, 0x1, P3 ;  /* 0x00000024292b7211 */ /* 0x000fe200018f0eff */
[----:B---3--:R2:W-:Y:S01]  /*5b50*/  STG.E.U16 desc[UR14][R6.64], R8 ;  /* 0x0000000806007986 */ /* 0x0085e2000c10150e */
[----:B------:R-:W-:Y:S01]  /*5b60*/  LEA R38, P2, R39, R40, 0x1 ;  /* 0x0000002827267211 */ /* 0x000fe200078408ff */
[----:B------:R-:W-:Y:S01]  /*5b70*/  IMAD R41, R46, 0x2, R37 ;  /* 0x000000022e297824 */ /* 0x000fe200078e0225 */
[----:B0-----:R-:W-:-:S02]  /*5b80*/  PRMT R2, R8, 0x7632, R2 ;  /* 0x0000763208027816 */ /* 0x001fc40000000002 */
[----:B------:R-:W-:Y:S01]  /*5b90*/  LEA.HI.X.SX32 R39, R39, R36, 0x1, P2 ;  /* 0x0000002427277211 */ /* 0x000fe200010f0eff */
[C---:B------:R-:W-:Y:S01]  /*5ba0*/  IMAD R45, R46.reuse, 0x2, R41 ;  /* 0x000000022e2d7824 */ /* 0x040fe200078e0229 */
[----:B------:R-:W-:Y:S02]  /*5bb0*/  LEA R4, P2, R37, R40, 0x1 ;  /* 0x0000002825047211 */ /* 0x000fe400078408ff */
[----:B------:R-:W-:Y:S01]  /*5bc0*/  PRMT R44, R9, 0x7632, R44 ;  /* 0x00007632092c7816 */ /* 0x000fe2000000002c */
[C---:B-1----:R-:W-:Y:S01]  /*5bd0*/  IMAD R35, R46.reuse, 0x2, R45 ;  /* 0x000000022e237824 */ /* 0x042fe200078e022d */
[----:B------:R-:W-:Y:S01]  /*5be0*/  LEA.HI.X.SX32 R5, R37, R36, 0x1, P2 ;  /* 0x0000002425057211 */ /* 0x000fe200010f0eff */
[----:B------:R0:W-:Y:S01]  /*5bf0*/  STG.E.U16 desc[UR14][R38.64], R9 ;  /* 0x0000000926007986 */ /* 0x0001e2000c10150e */
[-C--:B------:R-:W-:Y:S01]  /*5c00*/  LEA R32, P2, R41, R40.reuse, 0x1 ;  /* 0x0000002829207211 */ /* 0x080fe200078408ff */
[----:B------:R-:W-:Y:S01]  /*5c10*/  IMAD R37, R46, 0x2, R35 ;  /* 0x000000022e257824 */ /* 0x000fe200078e0223 */
[----:B--2---:R-:W-:Y:S01]  /*5c20*/  LEA R8, P3, R35, R40, 0x1 ;  /* 0x0000002823087211 */ /* 0x004fe200078608ff */
[----:B------:R1:W-:Y:S01]  /*5c30*/  STG.E.U16 desc[UR14][R42.64], R10 ;  /* 0x0000000a2a007986 */ /* 0x0003e2000c10150e */
[----:B------:R-:W-:-:S02]  /*5c40*/  LEA.HI.X.SX32 R33, R41, R36, 0x1, P2 ;  /* 0x0000002429217211 */ /* 0x000fc400010f0eff */
[C---:B------:R-:W-:Y:S01]  /*5c50*/  LEA R6, P2, R45.reuse, R40, 0x1 ;  /* 0x000000282d067211 */ /* 0x040fe200078408ff */
[----:B------:R2:W-:Y:S01]  /*5c60*/  STG.E.U16 desc[UR14][R4.64], R11 ;  /* 0x0000000b04007986 */ /* 0x0005e2000c10150e */
[----:B------:R-:W-:Y:S02]  /*5c70*/  PRMT R48, R10, 0x7632, R48 ;  /* 0x000076320a307816 */ /* 0x000fe40000000030 */
[----:B------:R-:W-:Y:S01]  /*5c80*/  LEA.HI.X.SX32 R7, R45, R36, 0x1, P2 ;  /* 0x000000242d077211 */ /* 0x000fe200010f0eff */
[C---:B0-----:R-:W-:Y:S01]  /*5c90*/  IMAD R39, R46.reuse, 0x2, R37 ;  /* 0x000000022e277824 */ /* 0x041fe200078e0225 */
[----:B------:R-:W-:Y:S01]  /*5ca0*/  LEA R34, P2, R37, R40, 0x1 ;  /* 0x0000002825227211 */ /* 0x000fe200078408ff */
[----:B------:R0:W-:Y:S01]  /*5cb0*/  STG.E.U16 desc[UR14][R32.64], R2 ;  /* 0x0000000220007986 */ /* 0x0001e2000c10150e */
[-C--:B------:R-:W-:Y:S01]  /*5cc0*/  LEA.HI.X.SX32 R9, R35, R36.reuse, 0x1, P3 ;  /* 0x0000002423097211 */ /* 0x080fe200018f0eff */
[C---:B------:R-:W-:Y:S01]  /*5cd0*/  IMAD R41, R46.reuse, 0x2, R39 ;  /* 0x000000022e297824 */ /* 0x040fe200078e0227 */
[----:B------:R-:W-:Y:S01]  /*5ce0*/  LEA.HI.X.SX32 R35, R37, R36, 0x1, P2 ;  /* 0x0000002425237211 */ /* 0x000fe200010f0eff */
[----:B------:R3:W-:Y:S01]  /*5cf0*/  STG.E.U16 desc[UR14][R6.64], R44 ;  /* 0x0000002c06007986 */ /* 0x0007e2000c10150e */
[----:B------:R-:W-:Y:S01]  /*5d00*/  PRMT R38, R11, 0x7632, R38 ;  /* 0x000076320b267816 */ /* 0x000fe20000000026 */
[----:B-1----:R-:W-:Y:S01]  /*5d10*/  IMAD R43, R46, 0x2, R41 ;  /* 0x000000022e2b7824 */ /* 0x002fe200078e0229 */
[----:B--2---:R-:W-:Y:S01]  /*5d20*/  LEA R4, P2, R39, R40, 0x1 ;  /* 0x0000002827047211 */ /* 0x004fe200078408ff */
[----:B------:R1:W-:Y:S01]  /*5d30*/  STG.E.U16 desc[UR14][R8.64], R48 ;  /* 0x0000003008007986 */ /* 0x0003e2000c10150e */
[----:B----4-:R-:W-:-:S02]  /*5d40*/  PRMT R42, R15, 0x7632, R42 ;  /* 0x000076320f2a7816 */ /* 0x010fc4000000002a */
[C---:B------:R-:W-:Y:S01]  /*5d50*/  LEA R45, R46.reuse, R43, 0x1 ;  /* 0x0000002b2e2d7211 */ /* 0x040fe200078e08ff */
[----:B------:R2:W-:Y:S01]  /*5d60*/  STG.E.U16 desc[UR14][R34.64], R38 ;  /* 0x0000002622007986 */ /* 0x0005e2000c10150e */
[----:B------:R-:W-:Y:S02]  /*5d70*/  LEA.HI.X.SX32 R5, R39, R36, 0x1, P2 ;  /* 0x0000002427057211 */ /* 0x000fe400010f0eff */
[-C--:B------:R-:W-:Y:S01]  /*5d80*/  LEA R10, P2, R41, R40.reuse, 0x1 ;  /* 0x00000028290a7211 */ /* 0x080fe200078408ff */
[C---:B------:R-:W-:Y:S01]  /*5d90*/  IMAD R47, R46.reuse, 0x2, R45 ;  /* 0x000000022e2f7824 */ /* 0x040fe200078e022d */
[----:B0-----:R-:W-:Y:S01]  /*5da0*/  LEA R32, P3, R43, R40, 0x1 ;  /* 0x000000282b207211 */ /* 0x001fe200078608ff */
[----:B------:R-:W-:Y:S01]  /*5db0*/  STG.E.U16 desc[UR14][R4.64], R12 ;  /* 0x0000000c04007986 */ /* 0x000fe2000c10150e */
[-C--:B------:R-:W-:Y:S01]  /*5dc0*/  LEA.HI.X.SX32 R11, R41, R36.reuse, 0x1, P2 ;  /* 0x00000024290b7211 */ /* 0x080fe200010f0eff */
[----:B------:R-:W-:Y:S01]  /*5dd0*/  IMAD R37, R46, 0x2, R47 ;  /* 0x000000022e257824 */ /* 0x000fe200078e022f */
[----:B------:R-:W-:-:S02]  /*5de0*/  LEA.HI.X.SX32 R33, R43, R36, 0x1, P3 ;  /* 0x000000242b217211 */ /* 0x000fc400018f0eff */
[C---:B---3--:R-:W-:Y:S01]  /*5df0*/  LEA R6, P2, R45.reuse, R40, 0x1 ;  /* 0x000000282d067211 */ /* 0x048fe200078408ff */
[----:B------:R-:W-:Y:S01]  /*5e00*/  IMAD R39, R46, 0x2, R37 ;  /* 0x000000022e277824 */ /* 0x000fe200078e0225 */
[----:B------:R0:W-:Y:S01]  /*5e10*/  STG.E.U16 desc[UR14][R10.64], R13 ;  /* 0x0000000d0a007986 */ /* 0x0001e2000c10150e */
[----:B------:R-:W-:Y:S02]  /*5e20*/  PRMT R2, R12, 0x7632, R2 ;  /* 0x000076320c027816 */ /* 0x000fe40000000002 */
[C---:B------:R-:W-:Y:S01]  /*5e30*/  IMAD R49, R46.reuse, 0x2, R39 ;  /* 0x000000022e317824 */ /* 0x040fe200078e0227 */
[----:B------:R-:W-:Y:S01]  /*5e40*/  LEA.HI.X.SX32 R7, R45, R36, 0x1, P2 ;  /* 0x000000242d077211 */ /* 0x000fe200010f0eff */
[----:B------:R-:W-:Y:S01]  /*5e50*/  STG.E.U16 desc[UR14][R32.64], R14 ;  /* 0x0000000e20007986 */ /* 0x000fe2000c10150e */
[----:B-1----:R-:W-:Y:S01]  /*5e60*/  LEA R8, P2, R47, R40, 0x1 ;  /* 0x000000282f087211 */ /* 0x002fe200078408ff */
[C---:B------:R-:W-:Y:S01]  /*5e70*/  IMAD R41, R46.reuse, 0x2, R49 ;  /* 0x000000022e297824 */ /* 0x040fe200078e0231 */
[----:B--2---:R-:W-:Y:S01]  /*5e80*/  PRMT R34, R13, 0x7632, R34 ;  /* 0x000076320d227816 */ /* 0x004fe20000000022 */
[----:B------:R1:W-:Y:S01]  /*5e90*/  STG.E.U16 desc[UR14][R6.64], R15 ;  /* 0x0000000f06007986 */ /* 0x0003e2000c10150e */
[----:B------:R-:W-:Y:S01]  /*5ea0*/  LEA.HI.X.SX32 R9, R47, R36, 0x1, P2 ;  /* 0x000000242f097211 */ /* 0x000fe200010f0eff */
[----:B------:R-:W-:Y:S01]  /*5eb0*/  IMAD R43, R46, 0x2, R41 ;  /* 0x000000022e2b7824 */ /* 0x000fe200078e0229 */
[----:B0-----:R-:W-:-:S02]  /*5ec0*/  LEA R10, P3, R39, R40, 0x1 ;  /* 0x00000028270a7211 */ /* 0x001fc400078608ff */
[----:B------:R-:W-:Y:S01]  /*5ed0*/  LEA R4, P2, R37, R40, 0x1 ;  /* 0x0000002825047211 */ /* 0x000fe200078408ff */
[C---:B------:R-:W-:Y:S01]  /*5ee0*/  IMAD R35, R46.reuse, 0x2, R43 ;  /* 0x000000022e237824 */ /* 0x040fe200078e022b */
[-C--:B------:R-:W-:Y:S01]  /*5ef0*/  LEA.HI.X.SX32 R11, R39, R36.reuse, 0x1, P3 ;  /* 0x00000024270b7211 */ /* 0x080fe200018f0eff */
[----:B------:R0:W-:Y:S01]  /*5f00*/  STG.E.U16 desc[UR14][R8.64], R2 ;  /* 0x0000000208007986 */ /* 0x0001e2000c10150e */
[----:B------:R-:W-:Y:S02]  /*5f10*/  LEA.HI.X.SX32 R5, R37, R36, 0x1, P2 ;  /* 0x0000002425057211 */ /* 0x000fe400010f0eff */
[----:B------:R-:W-:Y:S02]  /*5f20*/  LEA R45, R46, R35, 0x1 ;  /* 0x000000232e2d7211 */ /* 0x000fe400078e08ff */
[C---:B------:R-:W-:Y:S01]  /*5f30*/  LEA R12, P2, R49.reuse, R40, 0x1 ;  /* 0x00000028310c7211 */ /* 0x040fe200078408ff */
[----:B------:R2:W-:Y:S01]  /*5f40*/  STG.E.U16 desc[UR14][R4.64], R34 ;  /* 0x0000002204007986 */ /* 0x0005e2000c10150e */
[----:B------:R-:W-:Y:S01]  /*5f50*/  PRMT R38, R14, 0x7632, R38 ;  /* 0x000076320e267816 */ /* 0x000fe20000000026 */
[----:B------:R-:W-:Y:S01]  /*5f60*/  IMAD R51, R46, 0x2, R45 ;  /* 0x000000022e337824 */ /* 0x000fe200078e022d */
[----:B------:R-:W-:-:S02]  /*5f70*/  LEA.HI.X.SX32 R13, R49, R36, 0x1, P2 ;  /* 0x00000024310d7211 */ /* 0x000fc400010f0eff */
[-C--:B-1----:R-:W-:Y:S01]  /*5f80*/  LEA R6, P2, R41, R40.reuse, 0x1 ;  /* 0x0000002829067211 */ /* 0x082fe200078408ff */
[C---:B------:R-:W-:Y:S01]  /*5f90*/  IMAD R33, R46.reuse, 0x2, R51 ;  /* 0x000000022e217824 */ /* 0x040fe200078e0233 */
[----:B------:R-:W-:Y:S01]  /*5fa0*/  LEA R14, P3, R35, R40, 0x1 ;  /* 0x00000028230e7211 */ /* 0x000fe200078608ff */
[----:B------:R1:W-:Y:S01]  /*5fb0*/  STG.E.U16 desc[UR14][R10.64], R38 ;  /* 0x000000260a007986 */ /* 0x0003e2000c10150e */
[----:B------:R-:W-:Y:S01]  /*5fc0*/  LEA.HI.X.SX32 R7, R41, R36, 0x1, P2 ;  /* 0x0000002429077211 */ /* 0x000fe200010f0eff */
[C---:B------:R-:W-:Y:S01]  /*5fd0*/  IMAD R47, R46.reuse, 0x2, R33 ;  /* 0x000000022e2f7824 */ /* 0x040fe200078e0221 */
[----:B0-----:R-:W-:Y:S01]  /*5fe0*/  LEA R8, P2, R43, R40, 0x1 ;  /* 0x000000282b087211 */ /* 0x001fe200078408ff */
[----:B------:R0:W-:Y:S01]  /*5ff0*/  STG.E.U16 desc[UR14][R12.64], R42 ;  /* 0x0000002a0c007986 */ /* 0x0001e2000c10150e */
[-C--:B------:R-:W-:Y:S01]  /*6000*/  LEA.HI.X.SX32 R15, R35, R36.reuse, 0x1, P3 ;  /* 0x00000024230f7211 */ /* 0x080fe200018f0eff */
[----:B------:R-:W-:Y:S01]  /*6010*/  IMAD R39, R46, 0x2, R47 ;  /* 0x000000022e277824 */ /* 0x000fe200078e022f */
[----:B------:R-:W-:Y:S01]  /*6020*/  LEA.HI.X.SX32 R9, R43, R36, 0x1, P2 ;  /* 0x000000242b097211 */ /* 0x000fe200010f0eff */
[----:B------:R3:W-:Y:S01]  /*6030*/  STG.E.U16 desc[UR14][R6.64], R24 ;  /* 0x0000001806007986 */ /* 0x0007e2000c10150e */
[----:B--2---:R-:W-:Y:S01]  /*6040*/  PRMT R5, R24, 0x7632, R5 ;  /* 0x0000763218057816 */ /* 0x004fe20000000005 */
[----:B------:R-:W-:Y:S01]  /*6050*/  IMAD R55, R46, 0x2, R39 ;  /* 0x000000022e377824 */ /* 0x000fe200078e0227 */
[----:B------:R-:W-:Y:S01]  /*6060*/  PRMT R2, R26, 0x7632, R2 ;  /* 0x000076321a027816 */ /* 0x000fe20000000002 */
[----:B------:R-:W-:Y:S01]  /*6070*/  STG.E.U16 desc[UR14][R8.64], R25 ;  /* 0x0000001908007986 */ /* 0x000fe2000c10150e */
[----:B-1----:R-:W-:Y:S01]  /*6080*/  LEA R10, P2, R45, R40, 0x1 ;  /* 0x000000282d0a7211 */ /* 0x002fe200078408ff */
[C---:B------:R-:W-:Y:S01]  /*6090*/  IMAD R49, R46.reuse, 0x2, R55 ;  /* 0x000000022e317824 */ /* 0x040fe200078e0237 */
[----:B------:R-:W-:Y:S01]  /*60a0*/  PRMT R37, R27, 0x7632, R37 ;  /* 0x000076321b257816 */ /* 0x000fe20000000025 */
[----:B------:R1:W-:Y:S01]  /*60b0*/  STG.E.U16 desc[UR14][R14.64], R26 ;  /* 0x0000001a0e007986 */ /* 0x0003e2000c10150e */
[----:B------:R-:W-:Y:S01]  /*60c0*/  LEA.HI.X.SX32 R11, R45, R36, 0x1, P2 ;  /* 0x000000242d0b7211 */ /* 0x000fe200010f0eff */
[----:B------:R-:W-:Y:S01]  /*60d0*/  IMAD R41, R46, 0x2, R49 ;  /* 0x000000022e297824 */ /* 0x000fe200078e0231 */
[----:B0-----:R-:W-:-:S02]  /*60e0*/  LEA R12, P2, R51, R40, 0x1 ;  /* 0x00000028330c7211 */ /* 0x001fc400078408ff */
[----:B---3--:R-:W-:Y:S01]  /*60f0*/  PRMT R7, R25, 0x7632, R7 ;  /* 0x0000763219077816 */ /* 0x008fe20000000007 */
[----:B------:R-:W-:Y:S01]  /*6100*/  STG.E.U16 desc[UR14][R10.64], R27 ;  /* 0x0000001b0a007986 */ /* 0x000fe2000c10150e */
[C---:B------:R-:W-:Y:S02]  /*6110*/  LEA R57, R46.reuse, R41, 0x1 ;  /* 0x000000292e397211 */ /* 0x040fe400078e08ff */
[----:B------:R-:W-:Y:S02]  /*6120*/  LEA.HI.X.SX32 R13, R51, R36, 0x1, P2 ;  /* 0x00000024330d7211 */ /* 0x000fe400010f0eff */
[-C--:B------:R-:W-:Y:S01]  /*6130*/  LEA R4, P2, R47, R40.reuse, 0x1 ;  /* 0x000000282f047211 */ /* 0x080fe200078408ff */
[C---:B------:R-:W-:Y:S01]  /*6140*/  IMAD R35, R46.reuse, 0x2, R57 ;  /* 0x000000022e237824 */ /* 0x040fe200078e0239 */
[-C--:B-1----:R-:W-:Y:S01]  /*6150*/  LEA R14, P3, R33, R40.reuse, 0x1 ;  /* 0x00000028210e7211 */ /* 0x082fe200078608ff */
[----:B------:R0:W-:Y:S01]  /*6160*/  STG.E.U16 desc[UR14][R12.64], R5 ;  /* 0x000000050c007986 */ /* 0x0001e2000c10150e */
[----:B------:R-:W-:Y:S01]  /*6170*/  LEA R8, P4, R55, R40, 0x1 ;  /* 0x0000002837087211 */ /* 0x000fe200078808ff */
[----:B------:R-:W-:Y:S01]  /*6180*/  IMAD R43, R46, 0x2, R35 ;  /* 0x000000022e2b7824 */ /* 0x000fe200078e0223 */
[----:B------:R-:W-:-:S02]  /*6190*/  LEA.HI.X.SX32 R15, R33, R36, 0x1, P3 ;  /* 0x00000024210f7211 */ /* 0x000fc400018f0eff */
[----:B------:R-:W-:Y:S01]  /*61a0*/  LEA R6, P3, R39, R40, 0x1 ;  /* 0x0000002827067211 */ /* 0x000fe200078608ff */
[C---:B------:R-:W-:Y:S01]  /*61b0*/  IMAD R59, R46.reuse, 0x2, R43 ;  /* 0x000000022e3b7824 */ /* 0x040fe200078e022b */
[-C--:B------:R-:W-:Y:S01]  /*61c0*/  LEA.HI.X.SX32 R9, R55, R36.reuse, 0x1, P4 ;  /* 0x0000002437097211 */ /* 0x080fe200020f0eff */
[----:B------:R1:W-:Y:S02]  /*61d0*/  STG.E.U16 desc[UR14][R14.64], R7 ;  /* 0x000000070e007986 */ /* 0x0003e4000c10150e */
[----:B------:R-:W-:Y:S01]  /*61e0*/  IMAD R61, R46, 0x2, R59 ;  /* 0x000000022e3d7824 */ /* 0x000fe200078e023b */
[----:B0-----:R-:W-:-:S03]  /*61f0*/  LEA.HI.X.SX32 R5, R47, R36, 0x1, P2 ;  /* 0x000000242f057211 */ /* 0x001fc600010f0eff */
[C---:B------:R-:W-:Y:S01]  /*6200*/  IMAD R45, R46.reuse, 0x2, R61 ;  /* 0x000000022e2d7824 */ /* 0x040fe200078e023d */
[C---:B------:R-:W-:Y:S01]  /*6210*/  LEA R10, P2, R49.reuse, R40, 0x1 ;  /* 0x00000028310a7211 */ /* 0x040fe200078408ff */
[----:B------:R-:W-:Y:S02]  /*6220*/  STG.E.U16 desc[UR14][R4.64], R2 ;  /* 0x0000000204007986 */ /* 0x000fe4000c10150e */
[C---:B------:R-:W-:Y:S01]  /*6230*/  IMAD R51, R46.reuse, 0x2, R45 ;  /* 0x000000022e337824 */ /* 0x040fe200078e022d */
[-C--:B------:R-:W-:Y:S02]  /*6240*/  LEA.HI.X.SX32 R11, R49, R36.reuse, 0x1, P2 ;  /* 0x00000024310b7211 */ /* 0x080fe400010f0eff */
[----:B-1----:R-:W-:Y:S01]  /*6250*/  LEA.HI.X.SX32 R7, R39, R36, 0x1, P3 ;  /* 0x0000002427077211 */ /* 0x002fe200018f0eff */
[C---:B------:R-:W-:Y:S01]  /*6260*/  IMAD R63, R46.reuse, 0x2, R51 ;  /* 0x000000022e3f7824 */ /* 0x040fe200078e0233 */
[-C--:B------:R-:W-:Y:S02]  /*6270*/  LEA R12, P3, R41, R40.reuse, 0x1 ;  /* 0x00000028290c7211 */ /* 0x080fe400078608ff */
[----:B------:R-:W-:Y:S01]  /*6280*/  LEA R14, P4, R57, R40, 0x1 ;  /* 0x00000028390e7211 */ /* 0x000fe200078808ff */
[----:B------:R-:W-:Y:S01]  /*6290*/  STG.E.U16 desc[UR14][R6.64], R37 ;  /* 0x0000002506007986 */ /* 0x000fe2000c10150e */
[----:B------:R-:W-:-:S02]  /*62a0*/  LEA R65, R46, R63, 0x1 ;  /* 0x0000003f2e417211 */ /* 0x000fc400078e08ff */
[-C--:B------:R-:W-:Y:S01]  /*62b0*/  LEA.HI.X.SX32 R13, R41, R36.reuse, 0x1, P3 ;  /* 0x00000024290d7211 */ /* 0x080fe200018f0eff */
[----:B------:R-:W0:Y:S01]  /*62c0*/  LDS.128 R4, [R53] ;  /* 0x0000000035047984 */ /* 0x000e220000000c00 */
[----:B------:R-:W-:Y:S01]  /*62d0*/  LEA.HI.X.SX32 R15, R57, R36, 0x1, P4 ;  /* 0x00000024390f7211 */ /* 0x000fe200020f0eff */
[C---:B------:R-:W-:Y:S01]  /*62e0*/  IMAD R67, R46.reuse, 0x2, R65 ;  /* 0x000000022e437824 */ /* 0x040fe200078e0241 */
[-C--:B------:R-:W-:Y:S01]  /*62f0*/  LEA R32, P4, R59, R40.reuse, 0x1 ;  /* 0x000000283b207211 */ /* 0x080fe200078808ff */
[----:B------:R1:W-:Y:S01]  /*6300*/  STG.E.U16 desc[UR14][R8.64], R16 ;  /* 0x0000001008007986 */ /* 0x0003e2000c10150e */
[----:B------:R-:W-:Y:S01]  /*6310*/  LEA R24, P2, R35, R40, 0x1 ;  /* 0x0000002823187211 */ /* 0x000fe200078408ff */
[C---:B------:R-:W-:Y:S01]  /*6320*/  IMAD R47, R46.reuse, 0x2, R67 ;  /* 0x000000022e2f7824 */ /* 0x040fe200078e0243 */
[----:B------:R-:W-:Y:S01]  /*6330*/  LEA.HI.X.SX32 R33, R59, R36, 0x1, P4 ;  /* 0x000000243b217211 */ /* 0x000fe200020f0eff */
[----:B------:R-:W-:Y:S01]  /*6340*/  STG.E.U16 desc[UR14][R10.64], R17 ;  /* 0x000000110a007986 */ /* 0x000fe2000c10150e */
[----:B------:R-:W-:Y:S01]  /*6350*/  LEA R34, P4, R51, R40, 0x1 ;  /* 0x0000002833227211 */ /* 0x000fe200078808ff */
[C---:B------:R-:W-:Y:S01]  /*6360*/  IMAD R69, R46.reuse, 0x2, R47 ;  /* 0x000000022e457824 */ /* 0x040fe200078e022f */
[-C--:B------:R-:W-:Y:S01]  /*6370*/  LEA.HI.X.SX32 R25, R35, R36.reuse, 0x1, P2 ;  /* 0x0000002423197211 */ /* 0x080fe200010f0eff */
[----:B------:R2:W-:Y:S01]  /*6380*/  STG.E.U16 desc[UR14][R12.64], R18 ;  /* 0x000000120c007986 */ /* 0x0005e2000c10150e */
[----:B------:R-:W-:Y:S01]  /*6390*/  LEA.HI.X.SX32 R35, R51, R36, 0x1, P4 ;  /* 0x0000002433237211 */ /* 0x000fe200020f0eff */
[C---:B------:R-:W-:Y:S01]  /*63a0*/  IMAD R41, R46.reuse, 0x2, R69 ;  /* 0x000000022e297824 */ /* 0x040fe200078e0245 */
[-C--:B------:R-:W-:Y:S01]  /*63b0*/  LEA R26, P3, R43, R40.reuse, 0x1 ;  /* 0x000000282b1a7211 */ /* 0x080fe200078608ff */
[----:B------:R-:W-:Y:S01]  /*63c0*/  STG.E.U16 desc[UR14][R14.64], R19 ;  /* 0x000000130e007986 */ /* 0x000fe2000c10150e */
[-C--:B------:R-:W-:Y:S01]  /*63d0*/  LEA R38, P2, R61, R40.reuse, 0x1 ;  /* 0x000000283d267211 */ /* 0x080fe200078408ff */
[----:B------:R-:W-:Y:S01]  /*63e0*/  IMAD R71, R46, 0x2, R41 ;  /* 0x000000022e477824 */ /* 0x000fe200078e0229 */
[----:B------:R-:W-:-:S02]  /*63f0*/  LEA R54, P4, R67, R40, 0x1 ;  /* 0x0000002843367211 */ /* 0x000fc400078808ff */
[----:B------:R-:W-:Y:S01]  /*6400*/  LEA.HI.X.SX32 R27, R43, R36, 0x1, P3 ;  /* 0x000000242b1b7211 */ /* 0x000fe200018f0eff */
[C---:B------:R-:W-:Y:S01]  /*6410*/  IMAD R73, R46.reuse, 0x2, R71 ;  /* 0x000000022e497824 */ /* 0x040fe200078e0247 */
[----:B------:R-:W-:Y:S02]  /*6420*/  LEA R42, P3, R45, R40, 0x1 ;  /* 0x000000282d2a7211 */ /* 0x000fe400078608ff */
[----:B------:R-:W-:Y:S01]  /*6430*/  LEA.HI.X.SX32 R39, R61, R36, 0x1, P2 ;  /* 0x000000243d277211 */ /* 0x000fe200010f0eff */
[C---:B------:R-:W-:Y:S01]  /*6440*/  IMAD R75, R46.reuse, 0x2, R73 ;  /* 0x000000022e4b7824 */ /* 0x040fe200078e0249 */
[----:B------:R-:W-:Y:S02]  /*6450*/  LEA R44, P2, R63, R40, 0x1 ;  /* 0x000000283f2c7211 */ /* 0x000fe400078408ff */
[----:B------:R-:W-:Y:S02]  /*6460*/  LEA.HI.X.SX32 R55, R67, R36, 0x1, P4 ;  /* 0x0000002443377211 */ /* 0x000fe400020f0eff */
[----:B------:R-:W-:-:S02]  /*6470*/  LEA R51, R46, R75, 0x1 ;  /* 0x0000004b2e337211 */ /* 0x000fc400078e08ff */
[----:B------:R-:W-:Y:S02]  /*6480*/  LEA R60, P4, R41, R40, 0x1 ;  /* 0x00000028293c7211 */ /* 0x000fe400078808ff */
[-C--:B------:R-:W-:Y:S01]  /*6490*/  LEA.HI.X.SX32 R43, R45, R36.reuse, 0x1, P3 ;  /* 0x000000242d2b7211 */ /* 0x080fe200018f0eff */
[C---:B------:R-:W-:Y:S01]  /*64a0*/  IMAD R77, R46.reuse, 0x2, R51 ;  /* 0x000000022e4d7824 */ /* 0x040fe200078e0233 */
[----:B------:R-:W-:Y:S02]  /*64b0*/  LEA.HI.X.SX32 R45, R63, R36, 0x1, P2 ;  /* 0x000000243f2d7211 */ /* 0x000fe400010f0eff */
[----:B------:R-:W-:Y:S01]  /*64c0*/  LEA R56, P2, R47, R40, 0x1 ;  /* 0x000000282f387211 */ /* 0x000fe200078408ff */
[C---:B------:R-:W-:Y:S01]  /*64d0*/  IMAD R79, R46.reuse, 0x2, R77 ;  /* 0x000000022e4f7824 */ /* 0x040fe200078e024d */
[----:B------:R-:W-:Y:S02]  /*64e0*/  LEA.HI.X.SX32 R61, R41, R36, 0x1, P4 ;  /* 0x00000024293d7211 */ /* 0x000fe400020f0eff */
[----:B------:R-:W-:Y:S01]  /*64f0*/  LEA R48, P3, R65, R40, 0x1 ;  /* 0x0000002841307211 */ /* 0x000fe200078608ff */
[----:B------:R-:W-:Y:S01]  /*6500*/  IMAD R81, R46, 0x2, R79 ;  /* 0x000000022e517824 */ /* 0x000fe200078e024f */
[----:B------:R-:W-:-:S02]  /*6510*/  LEA.HI.X.SX32 R57, R47, R36, 0x1, P2 ;  /* 0x000000242f397211 */ /* 0x000fc400010f0eff */
[----:B------:R-:W-:Y:S01]  /*6520*/  LEA.HI.X.SX32 R49, R65, R36, 0x1, P3 ;  /* 0x0000002441317211 */ /* 0x000fe200018f0eff */
[C---:B------:R-:W-:Y:S01]  /*6530*/  IMAD R41, R46.reuse, 0x2, R81 ;  /* 0x000000022e297824 */ /* 0x040fe200078e0251 */
[-C--:B------:R-:W-:Y:S02]  /*6540*/  LEA R58, P3, R69, R40.reuse, 0x1 ;  /* 0x00000028453a7211 */ /* 0x080fe400078608ff */
[----:B------:R-:W-:Y:S01]  /*6550*/  LEA R62, P2, R71, R40, 0x1 ;  /* 0x00000028473e7211 */ /* 0x000fe200078408ff */
[C---:B------:R-:W-:Y:S01]  /*6560*/  IMAD R47, R46.reuse, 0x2, R41 ;  /* 0x000000022e2f7824 */ /* 0x040fe200078e0229 */
[----:B------:R-:W-:Y:S02]  /*6570*/  LEA.HI.X.SX32 R59, R69, R36, 0x1, P3 ;  /* 0x00000024453b7211 */ /* 0x000fe400018f0eff */
[----:B------:R-:W-:Y:S01]  /*6580*/  LEA R64, P3, R73, R40, 0x1 ;  /* 0x0000002849407211 */ /* 0x000fe200078608ff */
[----:B------:R-:W-:Y:S01]  /*6590*/  IMAD R83, R46, 0x2, R47 ;  /* 0x000000022e537824 */ /* 0x000fe200078e022f */
[----:B------:R-:W-:-:S02]  /*65a0*/  LEA.HI.X.SX32 R63, R71, R36, 0x1, P2 ;  /* 0x00000024473f7211 */ /* 0x000fc400010f0eff */
[-C--:B------:R-:W-:Y:S01]  /*65b0*/  LEA R72, P2, R51, R40.reuse, 0x1 ;  /* 0x0000002833487211 */ /* 0x080fe200078408ff */
[C---:B------:R-:W-:Y:S01]  /*65c0*/  IMAD R87, R46.reuse, 0x2, R83 ;  /* 0x000000022e577824 */ /* 0x040fe200078e0253 */
[----:B------:R-:W-:Y:S02]  /*65d0*/  LEA R66, P4, R75, R40, 0x1 ;  /* 0x000000284b427211 */ /* 0x000fe400078808ff */
[----:B------:R-:W-:Y:S02]  /*65e0*/  LEA.HI.X.SX32 R65, R73, R36, 0x1, P3 ;  /* 0x0000002449417211 */ /* 0x000fe400018f0eff */
[----:B------:R-:W-:Y:S02]  /*65f0*/  LEA R70, P3, R77, R40, 0x1 ;  /* 0x000000284d467211 */ /* 0x000fe400078608ff */
[----:B------:R-:W-:Y:S02]  /*6600*/  LEA.HI.X.SX32 R73, R51, R36, 0x1, P2 ;  /* 0x0000002433497211 */ /* 0x000fe400010f0eff */
[----:B------:R-:W-:-:S02]  /*6610*/  LEA R51, R46, R87, 0x1 ;  /* 0x000000572e337211 */ /* 0x000fc400078e08ff */
[----:B------:R-:W-:Y:S02]  /*6620*/  LEA.HI.X.SX32 R67, R75, R36, 0x1, P4 ;  /* 0x000000244b437211 */ /* 0x000fe400020f0eff */
[----:B------:R-:W-:Y:S01]  /*6630*/  LEA R68, P4, R79, R40, 0x1 ;  /* 0x000000284f447211 */ /* 0x000fe200078808ff */
[----:B------:R-:W-:Y:S01]  /*6640*/  IMAD R89, R46, 0x2, R51 ;  /* 0x000000022e597824 */ /* 0x000fe200078e0233 */
[----:B------:R-:W-:Y:S02]  /*6650*/  LEA.HI.X.SX32 R71, R77, R36, 0x1, P3 ;  /* 0x000000244d477211 */ /* 0x000fe400018f0eff */
[----:B------:R-:W-:Y:S02]  /*6660*/  LEA R76, P3, R41, R40, 0x1 ;  /* 0x00000028294c7211 */ /* 0x000fe400078608ff */
[----:B------:R-:W-:Y:S02]  /*6670*/  LEA.HI.X.SX32 R69, R79, R36, 0x1, P4 ;  /* 0x000000244f457211 */ /* 0x000fe400020f0eff */
[----:B------:R-:W-:-:S02]  /*6680*/  LEA R74, P4, R47, R40, 0x1 ;  /* 0x000000282f4a7211 */ /* 0x000fc400078808ff */
[----:B------:R-:W-:Y:S01]  /*6690*/  LEA.HI.X.SX32 R77, R41, R36, 0x1, P3 ;  /* 0x00000024294d7211 */ /* 0x000fe200018f0eff */
[C---:B------:R-:W-:Y:S01]  /*66a0*/  IMAD R41, R46.reuse, 0x2, R89 ;  /* 0x000000022e297824 */ /* 0x040fe200078e0259 */
[----:B------:R-:W-:Y:S02]  /*66b0*/  LEA R78, P2, R81, R40, 0x1 ;  /* 0x00000028514e7211 */ /* 0x000fe400078408ff */
[----:B------:R-:W-:Y:S01]  /*66c0*/  LEA.HI.X.SX32 R75, R47, R36, 0x1, P4 ;  /* 0x000000242f4b7211 */ /* 0x000fe200020f0eff */
[----:B------:R-:W-:Y:S01]  /*66d0*/  IMAD R91, R46, 0x2, R41 ;  /* 0x000000022e5b7824 */ /* 0x000fe200078e0229 */
[----:B------:R-:W-:Y:S02]  /*66e0*/  LEA R80, P4, R51, R40, 0x1 ;  /* 0x0000002833507211 */ /* 0x000fe400078808ff */
[----:B------:R-:W-:Y:S02]  /*66f0*/  LEA.HI.X.SX32 R79, R81, R36, 0x1, P2 ;  /* 0x00000024514f7211 */ /* 0x000fe400010f0eff */
[----:B------:R-:W-:-:S02]  /*6700*/  LEA R84, P2, R83, R40, 0x1 ;  /* 0x0000002853547211 */ /* 0x000fc400078408ff */
[----:B------:R-:W-:Y:S02]  /*6710*/  LEA R82, P3, R87, R40, 0x1 ;  /* 0x0000002857527211 */ /* 0x000fe400078608ff */
[-C--:B------:R-:W-:Y:S01]  /*6720*/  LEA.HI.X.SX32 R81, R51, R36.reuse, 0x1, P4 ;  /* 0x0000002433517211 */ /* 0x080fe200020f0eff */
[----:B------:R-:W-:Y:S01]  /*6730*/  IMAD R51, R46, 0x2, R91 ;  /* 0x000000022e337824 */ /* 0x000fe200078e025b */
[-C--:B------:R-:W-:Y:S02]  /*6740*/  LEA.HI.X.SX32 R85, R83, R36.reuse, 0x1, P2 ;  /* 0x0000002453557211 */ /* 0x080fe400010f0eff */
[----:B------:R-:W-:Y:S02]  /*6750*/  LEA.HI.X.SX32 R83, R87, R36, 0x1, P3 ;  /* 0x0000002457537211 */ /* 0x000fe400018f0eff */
[-C--:B------:R-:W-:Y:S02]  /*6760*/  LEA R88, P2, R89, R40.reuse, 0x1 ;  /* 0x0000002859587211 */ /* 0x080fe400078408ff */
[----:B------:R-:W-:-:S02]  /*6770*/  LEA R46, P3, R41, R40, 0x1 ;  /* 0x00000028292e7211 */ /* 0x000fc400078608ff */
[-C--:B------:R-:W-:Y:S02]  /*6780*/  LEA R86, P4, R91, R40.reuse, 0x1 ;  /* 0x000000285b567211 */ /* 0x080fe400078808ff */
[----:B------:R-:W-:Y:S02]  /*6790*/  LEA R40, P5, R51, R40, 0x1 ;  /* 0x0000002833287211 */ /* 0x000fe400078a08ff */
[----:B-1----:R-:W-:Y:S02]  /*67a0*/  PRMT R9, R16, 0x7632, R9 ;  /* 0x0000763210097816 */ /* 0x002fe40000000009 */
[-C--:B------:R-:W-:Y:S02]  /*67b0*/  LEA.HI.X.SX32 R47, R41, R36.reuse, 0x1, P3 ;  /* 0x00000024292f7211 */ /* 0x080fe400018f0eff */
[----:B--2---:R-:W-:Y:S01]  /*67c0*/  PRMT R13, R17, 0x7632, R13 ;  /* 0x00007632110d7816 */ /* 0x004fe2000000000d */
[----:B------:R1:W-:Y:S01]  /*67d0*/  STG.E.U16 desc[UR14][R24.64], R9 ;  /* 0x0000000918007986 */ /* 0x0003e2000c10150e */
[----:B------:R-:W-:-:S02]  /*67e0*/  LEA.HI.X.SX32 R89, R89, R36, 0x1, P2 ;  /* 0x0000002459597211 */ /* 0x000fc400010f0eff */
[-C--:B------:R-:W-:Y:S01]  /*67f0*/  LEA.HI.X.SX32 R87, R91, R36.reuse, 0x1, P4 ;  /* 0x000000245b577211 */ /* 0x080fe200020f0eff */
[----:B------:R2:W-:Y:S01]  /*6800*/  STG.E.U16 desc[UR14][R26.64], R13 ;  /* 0x0000000d1a007986 */ /* 0x0005e2000c10150e */
[----:B------:R-:W-:Y:S02]  /*6810*/  LEA.HI.X.SX32 R41, R51, R36, 0x1, P5 ;  /* 0x0000002433297211 */ /* 0x000fe400028f0eff */
[----:B------:R-:W-:Y:S02]  /*6820*/  PRMT R11, R18, 0x7632, R11 ;  /* 0x00007632120b7816 */ /* 0x000fe4000000000b */
[----:B------:R-:W-:Y:S02]  /*6830*/  PRMT R36, R19, 0x7632, R36 ;  /* 0x0000763213247816 */ /* 0x000fe40000000024 */
[----:B------:R-:W-:Y:S01]  /*6840*/  PRMT R2, R29, 0x7632, R2 ;  /* 0x000076321d027816 */ /* 0x000fe20000000002 */
[----:B------:R3:W-:Y:S01]  /*6850*/  STG.E.U16 desc[UR14][R32.64], R11 ;  /* 0x0000000b20007986 */ /* 0x0007e2000c10150e */
[----:B------:R-:W-:-:S02]  /*6860*/  PRMT R8, R30, 0x7632, R8 ;  /* 0x000076321e087816 */ /* 0x000fc40000000008 */
[----:B-1----:R-:W-:Y:S01]  /*6870*/  PRMT R9, R31, 0x7632, R9 ;  /* 0x000076321f097816 */ /* 0x002fe20000000009 */
[----:B------:R5:W-:Y:S01]  /*6880*/  STG.E.U16 desc[UR14][R38.64], R36 ;  /* 0x0000002426007986 */ /* 0x000be2000c10150e */
[----:B--2---:R-:W-:-:S03]  /*6890*/  PRMT R27, R28, 0x7632, R27 ;  /* 0x000076321c1b7816 */ /* 0x004fc6000000001b */
[----:B------:R0:W-:Y:S04]  /*68a0*/  STG.E.U16 desc[UR14][R42.64], R28 ;  /* 0x0000001c2a007986 */ /* 0x0001e8000c10150e */
[----:B------:R1:W-:Y:S01]  /*68b0*/  STG.E.U16 desc[UR14][R34.64], R29 ;  /* 0x0000001d22007986 */ /* 0x0003e2000c10150e */
[----:B---3--:R-:W2:Y:S03]  /*68c0*/  LDC.64 R10, c[0x0][0x3a0] ;  /* 0x0000e800ff0a7b82 */ /* 0x008ea60000000a00 */
[----:B------:R3:W-:Y:S01]  /*68d0*/  STG.E.U16 desc[UR14][R44.64], R30 ;  /* 0x0000001e2c007986 */ /* 0x0007e2000c10150e */
[----:B-----5:R-:W-:Y:S02]  /*68e0*/  PRMT R39, R22, 0x7632, R39 ;  /* 0x0000763216277816 */ /* 0x020fe40000000027 */
[----:B------:R-:W-:Y:S01]  /*68f0*/  PRMT R38, R23, 0x7632, R38 ;  /* 0x0000763217267816 */ /* 0x000fe20000000026 */
[----:B------:R-:W-:Y:S01]  /*6900*/  STG.E.U16 desc[UR14][R48.64], R31 ;  /* 0x0000001f30007986 */ /* 0x000fe2000c10150e */
[----:B0-----:R-:W-:-:S03]  /*6910*/  PRMT R43, R6, 0x7632, R43 ;  /* 0x00007632062b7816 */ /* 0x001fc6000000002b */
[----:B------:R-:W-:Y:S01]  /*6920*/  STG.E.U16 desc[UR14][R54.64], R27 ;  /* 0x0000001b36007986 */ /* 0x000fe2000c10150e */
[----:B-1----:R-:W-:Y:S02]  /*6930*/  PRMT R35, R20, 0x7632, R35 ;  /* 0x0000763214237816 */ /* 0x002fe40000000023 */
[----:B------:R-:W-:Y:S01]  /*6940*/  PRMT R34, R21, 0x7632, R34 ;  /* 0x0000763215227816 */ /* 0x000fe20000000022 */
[----:B------:R0:W-:Y:S01]  /*6950*/  STG.E.U16 desc[UR14][R56.64], R2 ;  /* 0x0000000238007986 */ /* 0x0001e2000c10150e */
[----:B---3--:R-:W-:-:S03]  /*6960*/  PRMT R44, R4, 0x7632, R44 ;  /* 0x00007632042c7816 */ /* 0x008fc6000000002c */
[----:B------:R-:W-:Y:S04]  /*6970*/  STG.E.U16 desc[UR14][R58.64], R8 ;  /* 0x000000083a007986 */ /* 0x000fe8000c10150e */
[----:B------:R1:W-:Y:S04]  /*6980*/  STG.E.U16 desc[UR14][R60.64], R9 ;  /* 0x000000093c007986 */ /* 0x0003e8000c10150e */
[----:B------:R3:W-:Y:S01]  /*6990*/  STG.E.U16 desc[UR14][R62.64], R20 ;  /* 0x000000143e007986 */ /* 0x0007e2000c10150e */
[----:B0-----:R-:W-:-:S03]  /*69a0*/  PRMT R2, R5, 0x7632, R2 ;  /* 0x0000763205027816 */ /* 0x001fc60000000002 */
[----:B------:R-:W-:Y:S04]  /*69b0*/  STG.E.U16 desc[UR14][R64.64], R21 ;  /* 0x0000001540007986 */ /* 0x000fe8000c10150e */
[----:B------:R-:W-:Y:S01]  /*69c0*/  STG.E.U16 desc[UR14][R66.64], R22 ;  /* 0x0000001642007986 */ /* 0x000fe2000c10150e */
[----:B-1----:R-:W-:Y:S02]  /*69d0*/  FSEL R9, R50, -INF , P0 ;  /* 0xff80000032097808 */ /* 0x002fe40000000000 */
[----:B------:R-:W-:Y:S01]  /*69e0*/  LOP3.LUT P0, RZ, R92, 0x100, RZ, 0xc0, !PT ;  /* 0x000001005cff7812 */ /* 0x000fe2000780c0ff */
[----:B------:R-:W-:Y:S01]  /*69f0*/  STG.E.U16 desc[UR14][R72.64], R23 ;  /* 0x0000001748007986 */ /* 0x000fe2000c10150e */
[----:B---3--:R-:W-:Y:S01]  /*6a00*/  PRMT R20, R7, 0x7632, R20 ;  /* 0x0000763207147816 */ /* 0x008fe20000000014 */
[----:B------:R-:W-:-:S02]  /*6a10*/  FFMA R120, R9, 0.69314718246459960938, R120 ;  /* 0x3f31721809787823 */ /* 0x000fc40000000078 */
[----:B------:R-:W-:Y:S04]  /*6a20*/  STG.E.U16 desc[UR14][R70.64], R35 ;  /* 0x0000002346007986 */ /* 0x000fe8000c10150e */
[----:B------:R-:W-:Y:S04]  /*6a30*/  STG.E.U16 desc[UR14][R68.64], R34 ;  /* 0x0000002244007986 */ /* 0x000fe8000c10150e */
[----:B------:R-:W-:Y:S04]  /*6a40*/  STG.E.U16 desc[UR14][R78.64], R39 ;  /* 0x000000274e007986 */ /* 0x000fe8000c10150e */
[----:B------:R-:W-:Y:S04]  /*6a50*/  STG.E.U16 desc[UR14][R76.64], R38 ;  /* 0x000000264c007986 */ /* 0x000fe8000c10150e */
[----:B------:R0:W-:Y:S04]  /*6a60*/  STG.E.U16 desc[UR14][R74.64], R4 ;  /* 0x000000044a007986 */ /* 0x0001e8000c10150e */
[----:B------:R1:W-:Y:S04]  /*6a70*/  STG.E.U16 desc[UR14][R84.64], R5 ;  /* 0x0000000554007986 */ /* 0x0003e8000c10150e */
[----:B------:R-:W-:Y:S04]  /*6a80*/  STG.E.U16 desc[UR14][R82.64], R6 ;  /* 0x0000000652007986 */ /* 0x000fe8000c10150e */
[----:B------:R-:W-:Y:S01]  /*6a90*/  STG.E.U16 desc[UR14][R80.64], R7 ;  /* 0x0000000750007986 */ /* 0x000fe2000c10150e */
[----:B0-----:R-:W-:-:S03]  /*6aa0*/  IMAD.HI R4, R90, 0x4, RZ ;  /* 0x000000045a047827 */ /* 0x001fc600078e02ff */
[----:B------:R-:W-:Y:S01]  /*6ab0*/  STG.E.U16 desc[UR14][R88.64], R44 ;  /* 0x0000002c58007986 */ /* 0x000fe2000c10150e */
[----:B-1----:R-:W-:-:S03]  /*6ac0*/  IMAD.SHL.U32 R5, R92, 0x2, RZ ;  /* 0x000000025c057824 */ /* 0x002fc600078e00ff */
[----:B------:R2:W-:Y:S02]  /*6ad0*/  STG.E.U16 desc[UR14][R46.64], R2 ;  /* 0x000000022e007986 */ /* 0x0005e4000c10150e */
[----:B------:R-:W-:Y:S02]  /*6ae0*/  LOP3.LUT R5, R5, 0x3f8, RZ, 0xc0, !PT ;  /* 0x000003f805057812 */ /* 0x000fe400078ec0ff */
[----:B------:R0:W-:Y:S04]  /*6af0*/  STG.E.U16 desc[UR14][R86.64], R43 ;  /* 0x0000002b56007986 */ /* 0x0001e8000c10150e */
[----:B------:R0:W-:Y:S01]  /*6b00*/  STG.E.U16 desc[UR14][R40.64], R20 ;  /* 0x0000001428007986 */ /* 0x0001e2000c10150e */
[----:B------:R-:W-:Y:S01]  /*6b10*/  BAR.SYNC.DEFER_BLOCKING 0x0 ;  /* 0x0000000000007b1d */ /* 0x000fe20000010000 */
[----:B--2---:R-:W-:-:S04]  /*6b20*/  IADD3 R2, P1, P2, R3, UR6, R10 ;  /* 0x0000000603027c10 */ /* 0x004fc8000fa3e00a */
[----:B------:R-:W-:Y:S01]  /*6b30*/  IADD3.X R3, PT, PT, R4, UR5, R11, P1, P2 ;  /* 0x0000000504037c10 */ /* 0x000fe20008fe440b */
[----:B------:R0:W-:Y:S02]  /*6b40*/  STS.64 [R5+UR8], R120 ;  /* 0x0000007805007988 */ /* 0x0001e40008000a08 */
[----:B------:R-:W-:Y:S06]  /*6b50*/  BAR.SYNC.DEFER_BLOCKING 0x0 ;  /* 0x0000000000007b1d */ /* 0x000fec0000010000 */
[----:B------:R-:W-:Y:S05]  /*6b60*/  @P0 EXIT ;  /* 0x000000000000094d */ /* 0x000fea0003800000 */
[----:B0-----:R-:W0:Y:S04]  /*6b70*/  LDS R5, [R0] ;  /* 0x0000000000057984 */ /* 0x001e280000000800 */
[----:B0-----:R-:W-:Y:S01]  /*6b80*/  STG.E desc[UR14][R2.64], R5 ;  /* 0x0000000502007986 */ /* 0x001fe2000c10190e */
[----:B------:R-:W-:Y:S05]  /*6b90*/  EXIT ;  /* 0x000000000000794d */ /* 0x000fea0003800000 */
.L_x_2:
[----:B------:R-:W-:-:S00]  /*6ba0*/  BRA `(.L_x_2) ;  /* 0xfffffffc00fc7947 */ /* 0x000fc0000383ffff */
[----:B------:R-:W-:-:S00]  /*6bb0*/  NOP ;  /* 0x0000000000007918 */ /* 0x000fc00000000000 */
        /* <DEDUP_REMOVED lines=12> */
.L_x_3:


//--------------------- .nv.global.init           --------------------------
	.section	.nv.global.init,"aw",@progbits
.nv.global.init:
	.type		_$_str,@object
	.size		_$_str,(.L_0 - _$_str)
_$_str:
        /*0000*/ 	.byte	0x5f, 0x5f, 0x43, 0x55, 0x44, 0x41, 0x5f, 0x46, 0x54, 0x5a, 0x00
.L_0:


//--------------------- .nv.shared.attn_fwd       --------------------------
	.section	.nv.shared.attn_fwd,"aw",@nobits
	.sectionflags	@""
	.align	16
	.zero		1024


//--------------------- .nv.shared.reserved.0     --------------------------
	.section	.nv.shared.reserved.0,"aw",@nobits
	.weak		__nv_reservedSMEM_offset_0_alias
	.size		__nv_reservedSMEM_offset_0_alias, 0, 64
	.other		__nv_reservedSMEM_offset_0_alias,@"STO_CUDA_RESERVED_SHARED STV_DEFAULT"
__nv_reservedSMEM_offset_0_alias:
	.zero		0
	.zero		64


//--------------------- .nv.constant0.attn_fwd    --------------------------
	.section	.nv.constant0.attn_fwd,"a",@progbits
	.sectionflags	@""
	.align	4
.nv.constant0.attn_fwd:
	.zero		1032


//--------------------- SYMBOLS --------------------------

	.type		.nv.reservedSmem.offset0,@object
	.size		.nv.reservedSmem.offset0,0x4
	.type		.nv.reservedSmem.cap,@object
	.size		.nv.reservedSmem.cap,0x4
